//
// Generated by NVIDIA NVVM Compiler
//
// Compiler Build ID: CL-36424714
// Cuda compilation tools, release 13.0, V13.0.88
// Based on NVVM 20.0.0
//

.version 9.0
.target sm_100
.address_size 64

	// .globl	_Z17convolutionRowGPUPdS_S_iii

.visible .entry _Z17convolutionRowGPUPdS_S_iii(
	.param .u64 .ptr .align 1 _Z17convolutionRowGPUPdS_S_iii_param_0,
	.param .u64 .ptr .align 1 _Z17convolutionRowGPUPdS_S_iii_param_1,
	.param .u64 .ptr .align 1 _Z17convolutionRowGPUPdS_S_iii_param_2,
	.param .u32 _Z17convolutionRowGPUPdS_S_iii_param_3,
	.param .u32 _Z17convolutionRowGPUPdS_S_iii_param_4,
	.param .u32 _Z17convolutionRowGPUPdS_S_iii_param_5
)
{
	.reg .pred 	%p<52>;
	.reg .b32 	%r<66>;
	.reg .b64 	%rd<25>;
	.reg .b64 	%fd<86>;

	ld.param.u64 	%rd10, [_Z17convolutionRowGPUPdS_S_iii_param_0];
	ld.param.u64 	%rd11, [_Z17convolutionRowGPUPdS_S_iii_param_1];
	ld.param.u64 	%rd12, [_Z17convolutionRowGPUPdS_S_iii_param_2];
	ld.param.u32 	%r27, [_Z17convolutionRowGPUPdS_S_iii_param_3];
	ld.param.u32 	%r28, [_Z17convolutionRowGPUPdS_S_iii_param_5];
	cvta.to.global.u64 	%rd1, %rd12;
	cvta.to.global.u64 	%rd2, %rd11;
	mov.u32 	%r29, %tid.x;
	mov.u32 	%r30, %ntid.x;
	mov.u32 	%r31, %ctaid.x;
	mad.lo.s32 	%r1, %r30, %r31, %r29;
	setp.lt.s32 	%p1, %r28, 0;
	@%p1 bra 	$L__BB0_40;
	cvta.to.global.u64 	%rd13, %rd10;
	neg.s32 	%r64, %r28;
	mov.u32 	%r32, %ctaid.y;
	mov.u32 	%r33, %ntid.y;
	mov.u32 	%r34, %tid.y;
	mad.lo.s32 	%r35, %r33, %r32, %r34;
	mad.lo.s32 	%r3, %r27, %r35, %r1;
	mul.wide.s32 	%rd14, %r3, 8;
	add.s64 	%rd3, %rd13, %rd14;
	setp.lt.u32 	%p2, %r28, 4;
	mov.f64 	%fd78, 0d0000000000000000;
	@%p2 bra 	$L__BB0_21;
	shl.b32 	%r59, %r28, 1;
	sub.s32 	%r62, 3, %r28;
	and.b32  	%r36, %r59, -8;
	neg.s32 	%r61, %r36;
	sub.s32 	%r60, %r3, %r28;
	sub.s32 	%r58, %r1, %r28;
	mov.f64 	%fd78, 0d0000000000000000;
$L__BB0_3:
	.pragma "nounroll";
	setp.lt.s32 	%p3, %r58, 0;
	setp.ge.s32 	%p4, %r58, %r27;
	mul.wide.s32 	%rd15, %r59, 8;
	add.s64 	%rd4, %rd1, %rd15;
	mul.wide.s32 	%rd16, %r60, 8;
	add.s64 	%rd5, %rd2, %rd16;
	or.pred  	%p5, %p3, %p4;
	@%p5 bra 	$L__BB0_5;
	ld.global.f64 	%fd37, [%rd5];
	ld.global.f64 	%fd38, [%rd4];
	fma.rn.f64 	%fd78, %fd37, %fd38, %fd78;
$L__BB0_5:
	st.global.f64 	[%rd3], %fd78;
	add.s32 	%r37, %r58, 1;
	setp.lt.s32 	%p6, %r37, 0;
	setp.ge.s32 	%p7, %r37, %r27;
	or.pred  	%p8, %p6, %p7;
	@%p8 bra 	$L__BB0_7;
	ld.global.f64 	%fd39, [%rd5+8];
	ld.global.f64 	%fd40, [%rd4+-8];
	fma.rn.f64 	%fd78, %fd39, %fd40, %fd78;
$L__BB0_7:
	st.global.f64 	[%rd3], %fd78;
	add.s32 	%r38, %r58, 2;
	setp.lt.s32 	%p9, %r38, 0;
	setp.ge.s32 	%p10, %r38, %r27;
	or.pred  	%p11, %p9, %p10;
	@%p11 bra 	$L__BB0_9;
	ld.global.f64 	%fd41, [%rd5+16];
	ld.global.f64 	%fd42, [%rd4+-16];
	fma.rn.f64 	%fd78, %fd41, %fd42, %fd78;
$L__BB0_9:
	st.global.f64 	[%rd3], %fd78;
	add.s32 	%r39, %r58, 3;
	setp.lt.s32 	%p12, %r39, 0;
	setp.ge.s32 	%p13, %r39, %r27;
	or.pred  	%p14, %p12, %p13;
	@%p14 bra 	$L__BB0_11;
	ld.global.f64 	%fd43, [%rd5+24];
	ld.global.f64 	%fd44, [%rd4+-24];
	fma.rn.f64 	%fd78, %fd43, %fd44, %fd78;
$L__BB0_11:
	st.global.f64 	[%rd3], %fd78;
	add.s32 	%r40, %r58, 4;
	setp.lt.s32 	%p15, %r40, 0;
	setp.ge.s32 	%p16, %r40, %r27;
	or.pred  	%p17, %p15, %p16;
	@%p17 bra 	$L__BB0_13;
	ld.global.f64 	%fd45, [%rd5+32];
	ld.global.f64 	%fd46, [%rd4+-32];
	fma.rn.f64 	%fd78, %fd45, %fd46, %fd78;
$L__BB0_13:
	st.global.f64 	[%rd3], %fd78;
	add.s32 	%r41, %r58, 5;
	setp.lt.s32 	%p18, %r41, 0;
	setp.ge.s32 	%p19, %r41, %r27;
	or.pred  	%p20, %p18, %p19;
	@%p20 bra 	$L__BB0_15;
	ld.global.f64 	%fd47, [%rd5+40];
	ld.global.f64 	%fd48, [%rd4+-40];
	fma.rn.f64 	%fd78, %fd47, %fd48, %fd78;
$L__BB0_15:
	st.global.f64 	[%rd3], %fd78;
	add.s32 	%r42, %r58, 6;
	setp.lt.s32 	%p21, %r42, 0;
	setp.ge.s32 	%p22, %r42, %r27;
	or.pred  	%p23, %p21, %p22;
	@%p23 bra 	$L__BB0_17;
	ld.global.f64 	%fd49, [%rd5+48];
	ld.global.f64 	%fd50, [%rd4+-48];
	fma.rn.f64 	%fd78, %fd49, %fd50, %fd78;
$L__BB0_17:
	st.global.f64 	[%rd3], %fd78;
	add.s32 	%r43, %r58, 7;
	setp.lt.s32 	%p24, %r43, 0;
	setp.ge.s32 	%p25, %r43, %r27;
	or.pred  	%p26, %p24, %p25;
	@%p26 bra 	$L__BB0_19;
	ld.global.f64 	%fd51, [%rd5+56];
	ld.global.f64 	%fd52, [%rd4+-56];
	fma.rn.f64 	%fd78, %fd51, %fd52, %fd78;
$L__BB0_19:
	st.global.f64 	[%rd3], %fd78;
	add.s32 	%r62, %r62, 8;
	add.s32 	%r61, %r61, 8;
	add.s32 	%r60, %r60, 8;
	add.s32 	%r59, %r59, -8;
	add.s32 	%r58, %r58, 8;
	setp.ne.s32 	%p27, %r61, 0;
	@%p27 bra 	$L__BB0_3;
	add.s32 	%r64, %r62, -3;
$L__BB0_21:
	shl.b32 	%r44, %r28, 1;
	and.b32  	%r45, %r44, 6;
	setp.lt.u32 	%p28, %r45, 3;
	@%p28 bra 	$L__BB0_31;
	add.s32 	%r21, %r64, %r1;
	setp.lt.s32 	%p29, %r21, 0;
	setp.ge.s32 	%p30, %r21, %r27;
	sub.s32 	%r46, %r28, %r64;
	mul.wide.s32 	%rd17, %r46, 8;
	add.s64 	%rd6, %rd1, %rd17;
	add.s32 	%r47, %r3, %r64;
	mul.wide.s32 	%rd18, %r47, 8;
	add.s64 	%rd7, %rd2, %rd18;
	or.pred  	%p31, %p29, %p30;
	@%p31 bra 	$L__BB0_24;
	ld.global.f64 	%fd53, [%rd7];
	ld.global.f64 	%fd54, [%rd6];
	fma.rn.f64 	%fd78, %fd53, %fd54, %fd78;
$L__BB0_24:
	st.global.f64 	[%rd3], %fd78;
	add.s32 	%r48, %r21, 1;
	setp.lt.s32 	%p32, %r48, 0;
	setp.ge.s32 	%p33, %r48, %r27;
	or.pred  	%p34, %p32, %p33;
	@%p34 bra 	$L__BB0_26;
	ld.global.f64 	%fd55, [%rd7+8];
	ld.global.f64 	%fd56, [%rd6+-8];
	fma.rn.f64 	%fd78, %fd55, %fd56, %fd78;
$L__BB0_26:
	st.global.f64 	[%rd3], %fd78;
	add.s32 	%r49, %r21, 2;
	setp.lt.s32 	%p35, %r49, 0;
	setp.ge.s32 	%p36, %r49, %r27;
	or.pred  	%p37, %p35, %p36;
	@%p37 bra 	$L__BB0_28;
	ld.global.f64 	%fd57, [%rd7+16];
	ld.global.f64 	%fd58, [%rd6+-16];
	fma.rn.f64 	%fd78, %fd57, %fd58, %fd78;
$L__BB0_28:
	st.global.f64 	[%rd3], %fd78;
	add.s32 	%r50, %r21, 3;
	setp.lt.s32 	%p38, %r50, 0;
	setp.ge.s32 	%p39, %r50, %r27;
	or.pred  	%p40, %p38, %p39;
	@%p40 bra 	$L__BB0_30;
	ld.global.f64 	%fd59, [%rd7+24];
	ld.global.f64 	%fd60, [%rd6+-24];
	fma.rn.f64 	%fd78, %fd59, %fd60, %fd78;
$L__BB0_30:
	st.global.f64 	[%rd3], %fd78;
	add.s32 	%r64, %r64, 4;
$L__BB0_31:
	and.b32  	%r51, %r28, 1;
	setp.eq.b32 	%p41, %r51, 1;
	not.pred 	%p42, %p41;
	@%p42 bra 	$L__BB0_37;
	add.s32 	%r24, %r64, %r1;
	setp.lt.s32 	%p43, %r24, 0;
	setp.ge.s32 	%p44, %r24, %r27;
	sub.s32 	%r52, %r28, %r64;
	mul.wide.s32 	%rd19, %r52, 8;
	add.s64 	%rd8, %rd1, %rd19;
	add.s32 	%r53, %r3, %r64;
	mul.wide.s32 	%rd20, %r53, 8;
	add.s64 	%rd9, %rd2, %rd20;
	or.pred  	%p45, %p43, %p44;
	@%p45 bra 	$L__BB0_34;
	ld.global.f64 	%fd61, [%rd9];
	ld.global.f64 	%fd62, [%rd8];
	fma.rn.f64 	%fd78, %fd61, %fd62, %fd78;
$L__BB0_34:
	st.global.f64 	[%rd3], %fd78;
	add.s32 	%r54, %r24, 1;
	setp.lt.s32 	%p46, %r54, 0;
	setp.ge.s32 	%p47, %r54, %r27;
	or.pred  	%p48, %p46, %p47;
	@%p48 bra 	$L__BB0_36;
	ld.global.f64 	%fd63, [%rd9+8];
	ld.global.f64 	%fd64, [%rd8+-8];
	fma.rn.f64 	%fd78, %fd63, %fd64, %fd78;
$L__BB0_36:
	st.global.f64 	[%rd3], %fd78;
	add.s32 	%r64, %r64, 2;
$L__BB0_37:
	add.s32 	%r55, %r64, %r1;
	setp.lt.s32 	%p49, %r55, 0;
	setp.ge.s32 	%p50, %r55, %r27;
	or.pred  	%p51, %p49, %p50;
	@%p51 bra 	$L__BB0_39;
	add.s32 	%r56, %r3, %r64;
	mul.wide.s32 	%rd21, %r56, 8;
	add.s64 	%rd22, %rd2, %rd21;
	ld.global.f64 	%fd65, [%rd22];
	sub.s32 	%r57, %r28, %r64;
	mul.wide.s32 	%rd23, %r57, 8;
	add.s64 	%rd24, %rd1, %rd23;
	ld.global.f64 	%fd66, [%rd24];
	fma.rn.f64 	%fd78, %fd65, %fd66, %fd78;
$L__BB0_39:
	st.global.f64 	[%rd3], %fd78;
$L__BB0_40:
	ret;

}
	// .globl	_Z20convolutionColumnGPUPdS_S_iii
.visible .entry _Z20convolutionColumnGPUPdS_S_iii(
	.param .u64 .ptr .align 1 _Z20convolutionColumnGPUPdS_S_iii_param_0,
	.param .u64 .ptr .align 1 _Z20convolutionColumnGPUPdS_S_iii_param_1,
	.param .u64 .ptr .align 1 _Z20convolutionColumnGPUPdS_S_iii_param_2,
	.param .u32 _Z20convolutionColumnGPUPdS_S_iii_param_3,
	.param .u32 _Z20convolutionColumnGPUPdS_S_iii_param_4,
	.param .u32 _Z20convolutionColumnGPUPdS_S_iii_param_5
)
{
	.reg .pred 	%p<52>;
	.reg .b32 	%r<108>;
	.reg .b64 	%rd<50>;
	.reg .b64 	%fd<86>;

	ld.param.u64 	%rd7, [_Z20convolutionColumnGPUPdS_S_iii_param_0];
	ld.param.u64 	%rd9, [_Z20convolutionColumnGPUPdS_S_iii_param_1];
	ld.param.u32 	%r53, [_Z20convolutionColumnGPUPdS_S_iii_param_3];
	ld.param.u32 	%r54, [_Z20convolutionColumnGPUPdS_S_iii_param_4];
	ld.param.u32 	%r55, [_Z20convolutionColumnGPUPdS_S_iii_param_5];
	cvta.to.global.u64 	%rd1, %rd9;
	mov.u32 	%r56, %tid.x;
	mov.u32 	%r57, %ntid.x;
	mov.u32 	%r58, %ctaid.x;
	mad.lo.s32 	%r1, %r57, %r58, %r56;
	mov.u32 	%r59, %tid.y;
	mov.u32 	%r60, %ntid.y;
	mov.u32 	%r61, %ctaid.y;
	mad.lo.s32 	%r2, %r60, %r61, %r59;
	setp.lt.s32 	%p1, %r55, 0;
	@%p1 bra 	$L__BB1_40;
	cvta.to.global.u64 	%rd10, %rd7;
	neg.s32 	%r106, %r55;
	mad.lo.s32 	%r62, %r53, %r2, %r1;
	mul.wide.s32 	%rd11, %r62, 8;
	add.s64 	%rd2, %rd10, %rd11;
	setp.lt.u32 	%p2, %r55, 4;
	mov.f64 	%fd78, 0d0000000000000000;
	@%p2 bra 	$L__BB1_21;
	shl.b32 	%r102, %r55, 1;
	sub.s32 	%r104, 3, %r55;
	and.b32  	%r63, %r102, -8;
	neg.s32 	%r103, %r63;
	sub.s32 	%r101, %r2, %r55;
	mul.lo.s32 	%r64, %r53, %r101;
	add.s32 	%r65, %r64, %r53;
	add.s32 	%r100, %r1, %r65;
	add.s32 	%r66, %r101, 2;
	mad.lo.s32 	%r99, %r53, %r66, %r1;
	add.s32 	%r67, %r101, 3;
	mad.lo.s32 	%r98, %r53, %r67, %r1;
	add.s32 	%r68, %r101, 4;
	mad.lo.s32 	%r97, %r53, %r68, %r1;
	add.s32 	%r69, %r101, 5;
	mad.lo.s32 	%r96, %r53, %r69, %r1;
	add.s32 	%r70, %r101, 6;
	mad.lo.s32 	%r95, %r53, %r70, %r1;
	add.s32 	%r71, %r101, 7;
	mad.lo.s32 	%r94, %r53, %r71, %r1;
	add.s32 	%r93, %r1, %r64;
	mov.f64 	%fd78, 0d0000000000000000;
$L__BB1_3:
	.pragma "nounroll";
	ld.param.u64 	%rd48, [_Z20convolutionColumnGPUPdS_S_iii_param_2];
	setp.lt.s32 	%p3, %r101, 0;
	setp.ge.s32 	%p4, %r101, %r54;
	cvta.to.global.u64 	%rd12, %rd48;
	mul.wide.s32 	%rd13, %r102, 8;
	add.s64 	%rd3, %rd12, %rd13;
	or.pred  	%p5, %p3, %p4;
	@%p5 bra 	$L__BB1_5;
	mul.wide.s32 	%rd14, %r93, 8;
	add.s64 	%rd15, %rd1, %rd14;
	ld.global.f64 	%fd37, [%rd15];
	ld.global.f64 	%fd38, [%rd3];
	fma.rn.f64 	%fd78, %fd37, %fd38, %fd78;
$L__BB1_5:
	st.global.f64 	[%rd2], %fd78;
	add.s32 	%r72, %r101, 1;
	setp.lt.s32 	%p6, %r72, 0;
	setp.ge.s32 	%p7, %r72, %r54;
	or.pred  	%p8, %p6, %p7;
	@%p8 bra 	$L__BB1_7;
	mul.wide.s32 	%rd16, %r100, 8;
	add.s64 	%rd17, %rd1, %rd16;
	ld.global.f64 	%fd39, [%rd17];
	ld.global.f64 	%fd40, [%rd3+-8];
	fma.rn.f64 	%fd78, %fd39, %fd40, %fd78;
$L__BB1_7:
	st.global.f64 	[%rd2], %fd78;
	add.s32 	%r73, %r101, 2;
	setp.lt.s32 	%p9, %r73, 0;
	setp.ge.s32 	%p10, %r73, %r54;
	or.pred  	%p11, %p9, %p10;
	@%p11 bra 	$L__BB1_9;
	mul.wide.s32 	%rd18, %r99, 8;
	add.s64 	%rd19, %rd1, %rd18;
	ld.global.f64 	%fd41, [%rd19];
	ld.global.f64 	%fd42, [%rd3+-16];
	fma.rn.f64 	%fd78, %fd41, %fd42, %fd78;
$L__BB1_9:
	st.global.f64 	[%rd2], %fd78;
	add.s32 	%r74, %r101, 3;
	setp.lt.s32 	%p12, %r74, 0;
	setp.ge.s32 	%p13, %r74, %r54;
	or.pred  	%p14, %p12, %p13;
	@%p14 bra 	$L__BB1_11;
	mul.wide.s32 	%rd20, %r98, 8;
	add.s64 	%rd21, %rd1, %rd20;
	ld.global.f64 	%fd43, [%rd21];
	ld.global.f64 	%fd44, [%rd3+-24];
	fma.rn.f64 	%fd78, %fd43, %fd44, %fd78;
$L__BB1_11:
	st.global.f64 	[%rd2], %fd78;
	add.s32 	%r75, %r101, 4;
	setp.lt.s32 	%p15, %r75, 0;
	setp.ge.s32 	%p16, %r75, %r54;
	or.pred  	%p17, %p15, %p16;
	@%p17 bra 	$L__BB1_13;
	mul.wide.s32 	%rd22, %r97, 8;
	add.s64 	%rd23, %rd1, %rd22;
	ld.global.f64 	%fd45, [%rd23];
	ld.global.f64 	%fd46, [%rd3+-32];
	fma.rn.f64 	%fd78, %fd45, %fd46, %fd78;
$L__BB1_13:
	st.global.f64 	[%rd2], %fd78;
	add.s32 	%r76, %r101, 5;
	setp.lt.s32 	%p18, %r76, 0;
	setp.ge.s32 	%p19, %r76, %r54;
	or.pred  	%p20, %p18, %p19;
	@%p20 bra 	$L__BB1_15;
	mul.wide.s32 	%rd24, %r96, 8;
	add.s64 	%rd25, %rd1, %rd24;
	ld.global.f64 	%fd47, [%rd25];
	ld.global.f64 	%fd48, [%rd3+-40];
	fma.rn.f64 	%fd78, %fd47, %fd48, %fd78;
$L__BB1_15:
	st.global.f64 	[%rd2], %fd78;
	add.s32 	%r77, %r101, 6;
	setp.lt.s32 	%p21, %r77, 0;
	setp.ge.s32 	%p22, %r77, %r54;
	or.pred  	%p23, %p21, %p22;
	@%p23 bra 	$L__BB1_17;
	mul.wide.s32 	%rd26, %r95, 8;
	add.s64 	%rd27, %rd1, %rd26;
	ld.global.f64 	%fd49, [%rd27];
	ld.global.f64 	%fd50, [%rd3+-48];
	fma.rn.f64 	%fd78, %fd49, %fd50, %fd78;
$L__BB1_17:
	st.global.f64 	[%rd2], %fd78;
	add.s32 	%r78, %r101, 7;
	setp.lt.s32 	%p24, %r78, 0;
	setp.ge.s32 	%p25, %r78, %r54;
	or.pred  	%p26, %p24, %p25;
	@%p26 bra 	$L__BB1_19;
	mul.wide.s32 	%rd28, %r94, 8;
	add.s64 	%rd29, %rd1, %rd28;
	ld.global.f64 	%fd51, [%rd29];
	ld.global.f64 	%fd52, [%rd3+-56];
	fma.rn.f64 	%fd78, %fd51, %fd52, %fd78;
$L__BB1_19:
	st.global.f64 	[%rd2], %fd78;
	add.s32 	%r104, %r104, 8;
	add.s32 	%r103, %r103, 8;
	add.s32 	%r102, %r102, -8;
	add.s32 	%r101, %r101, 8;
	shl.b32 	%r79, %r53, 3;
	add.s32 	%r100, %r100, %r79;
	add.s32 	%r99, %r99, %r79;
	add.s32 	%r98, %r98, %r79;
	add.s32 	%r97, %r97, %r79;
	add.s32 	%r96, %r96, %r79;
	add.s32 	%r95, %r95, %r79;
	add.s32 	%r94, %r94, %r79;
	add.s32 	%r93, %r93, %r79;
	setp.ne.s32 	%p27, %r103, 0;
	@%p27 bra 	$L__BB1_3;
	add.s32 	%r106, %r104, -3;
$L__BB1_21:
	ld.param.u64 	%rd49, [_Z20convolutionColumnGPUPdS_S_iii_param_2];
	cvta.to.global.u64 	%rd4, %rd49;
	shl.b32 	%r80, %r55, 1;
	and.b32  	%r81, %r80, 6;
	setp.lt.u32 	%p28, %r81, 3;
	@%p28 bra 	$L__BB1_31;
	add.s32 	%r42, %r106, %r2;
	setp.lt.s32 	%p29, %r42, 0;
	setp.ge.s32 	%p30, %r42, %r54;
	sub.s32 	%r82, %r55, %r106;
	mul.wide.s32 	%rd30, %r82, 8;
	add.s64 	%rd5, %rd4, %rd30;
	or.pred  	%p31, %p29, %p30;
	@%p31 bra 	$L__BB1_24;
	mad.lo.s32 	%r83, %r42, %r53, %r1;
	mul.wide.s32 	%rd31, %r83, 8;
	add.s64 	%rd32, %rd1, %rd31;
	ld.global.f64 	%fd53, [%rd32];
	ld.global.f64 	%fd54, [%rd5];
	fma.rn.f64 	%fd78, %fd53, %fd54, %fd78;
$L__BB1_24:
	st.global.f64 	[%rd2], %fd78;
	add.s32 	%r43, %r42, 1;
	setp.lt.s32 	%p32, %r43, 0;
	setp.ge.s32 	%p33, %r43, %r54;
	or.pred  	%p34, %p32, %p33;
	@%p34 bra 	$L__BB1_26;
	mad.lo.s32 	%r84, %r43, %r53, %r1;
	mul.wide.s32 	%rd33, %r84, 8;
	add.s64 	%rd34, %rd1, %rd33;
	ld.global.f64 	%fd55, [%rd34];
	ld.global.f64 	%fd56, [%rd5+-8];
	fma.rn.f64 	%fd78, %fd55, %fd56, %fd78;
$L__BB1_26:
	st.global.f64 	[%rd2], %fd78;
	add.s32 	%r44, %r42, 2;
	setp.lt.s32 	%p35, %r44, 0;
	setp.ge.s32 	%p36, %r44, %r54;
	or.pred  	%p37, %p35, %p36;
	@%p37 bra 	$L__BB1_28;
	mad.lo.s32 	%r85, %r44, %r53, %r1;
	mul.wide.s32 	%rd35, %r85, 8;
	add.s64 	%rd36, %rd1, %rd35;
	ld.global.f64 	%fd57, [%rd36];
	ld.global.f64 	%fd58, [%rd5+-16];
	fma.rn.f64 	%fd78, %fd57, %fd58, %fd78;
$L__BB1_28:
	st.global.f64 	[%rd2], %fd78;
	add.s32 	%r45, %r42, 3;
	setp.lt.s32 	%p38, %r45, 0;
	setp.ge.s32 	%p39, %r45, %r54;
	or.pred  	%p40, %p38, %p39;
	@%p40 bra 	$L__BB1_30;
	mad.lo.s32 	%r86, %r45, %r53, %r1;
	mul.wide.s32 	%rd37, %r86, 8;
	add.s64 	%rd38, %rd1, %rd37;
	ld.global.f64 	%fd59, [%rd38];
	ld.global.f64 	%fd60, [%rd5+-24];
	fma.rn.f64 	%fd78, %fd59, %fd60, %fd78;
$L__BB1_30:
	st.global.f64 	[%rd2], %fd78;
	add.s32 	%r106, %r106, 4;
$L__BB1_31:
	and.b32  	%r87, %r55, 1;
	setp.eq.b32 	%p41, %r87, 1;
	not.pred 	%p42, %p41;
	@%p42 bra 	$L__BB1_37;
	add.s32 	%r48, %r106, %r2;
	setp.lt.s32 	%p43, %r48, 0;
	setp.ge.s32 	%p44, %r48, %r54;
	sub.s32 	%r88, %r55, %r106;
	mul.wide.s32 	%rd39, %r88, 8;
	add.s64 	%rd6, %rd4, %rd39;
	or.pred  	%p45, %p43, %p44;
	@%p45 bra 	$L__BB1_34;
	mad.lo.s32 	%r89, %r48, %r53, %r1;
	mul.wide.s32 	%rd40, %r89, 8;
	add.s64 	%rd41, %rd1, %rd40;
	ld.global.f64 	%fd61, [%rd41];
	ld.global.f64 	%fd62, [%rd6];
	fma.rn.f64 	%fd78, %fd61, %fd62, %fd78;
$L__BB1_34:
	st.global.f64 	[%rd2], %fd78;
	add.s32 	%r49, %r48, 1;
	setp.lt.s32 	%p46, %r49, 0;
	setp.ge.s32 	%p47, %r49, %r54;
	or.pred  	%p48, %p46, %p47;
	@%p48 bra 	$L__BB1_36;
	mad.lo.s32 	%r90, %r49, %r53, %r1;
	mul.wide.s32 	%rd42, %r90, 8;
	add.s64 	%rd43, %rd1, %rd42;
	ld.global.f64 	%fd63, [%rd43];
	ld.global.f64 	%fd64, [%rd6+-8];
	fma.rn.f64 	%fd78, %fd63, %fd64, %fd78;
$L__BB1_36:
	st.global.f64 	[%rd2], %fd78;
	add.s32 	%r106, %r106, 2;
$L__BB1_37:
	add.s32 	%r52, %r106, %r2;
	setp.lt.s32 	%p49, %r52, 0;
	setp.ge.s32 	%p50, %r52, %r54;
	or.pred  	%p51, %p49, %p50;
	@%p51 bra 	$L__BB1_39;
	mad.lo.s32 	%r91, %r52, %r53, %r1;
	mul.wide.s32 	%rd44, %r91, 8;
	add.s64 	%rd45, %rd1, %rd44;
	ld.global.f64 	%fd65, [%rd45];
	sub.s32 	%r92, %r55, %r106;
	mul.wide.s32 	%rd46, %r92, 8;
	add.s64 	%rd47, %rd4, %rd46;
	ld.global.f64 	%fd66, [%rd47];
	fma.rn.f64 	%fd78, %fd65, %fd66, %fd78;
$L__BB1_39:
	st.global.f64 	[%rd2], %fd78;
$L__BB1_40:
	ret;

}


// ===== COMPILED SASS (sm_100) =====

	.target	sm_100

	.elftype	@"ET_EXEC"


//--------------------- .note.nv.tkinfo           --------------------------
	.section	.note.nv.tkinfo,"",@"SHT_NOTE"
	.sectionflags	@"SHF_NOTE_NV_TKINFO"
	.tkinfo
        /*0018*/ 	.word	0x00000002
        /*0030*/ 	.string	""
        /*0030*/ 	.string	"ptxas"
        /*0030*/ 	.string	"Cuda compilation tools, release 13.0, V13.0.88"
        /*0030*/ 	.string	"Build cuda_13.0.r13.0/compiler.36424714_0"
        /*0030*/ 	.string	"-arch sm_100 -m 64 "



//--------------------- .note.nv.cuinfo           --------------------------
	.section	.note.nv.cuinfo,"",@"SHT_NOTE"
	.sectionflags	@"SHF_NOTE_NV_CUINFO"
        /*0018*/ 	.short	0x0002
        /*001a*/ 	.short	0x0064
        /*001c*/ 	.short	0x0082
	.zero		2


//--------------------- .nv.info                  --------------------------
	.section	.nv.info,"",@"SHT_CUDA_INFO"
	.align	4


	//----- nvinfo : EIATTR_REGCOUNT
	.align		4
        /*0000*/ 	.byte	0x04, 0x2f
        /*0002*/ 	.short	(.L_1 - .L_0)
	.align		4
.L_0:
        /*0004*/ 	.word	index@(_Z17convolutionRowGPUPdS_S_iii)
        /*0008*/ 	.word	0x00000019


	//----- nvinfo : EIATTR_FRAME_SIZE
	.align		4
.L_1:
        /*000c*/ 	.byte	0x04, 0x11
        /*000e*/ 	.short	(.L_3 - .L_2)
	.align		4
.L_2:
        /*0010*/ 	.word	index@(_Z17convolutionRowGPUPdS_S_iii)
        /*0014*/ 	.word	0x00000000


	//----- nvinfo : EIATTR_REGCOUNT
	.align		4
.L_3:
        /*0018*/ 	.byte	0x04, 0x2f
        /*001a*/ 	.short	(.L_5 - .L_4)
	.align		4
.L_4:
        /*001c*/ 	.word	index@(_Z20convolutionColumnGPUPdS_S_iii)
        /*0020*/ 	.word	0x00000020


	//----- nvinfo : EIATTR_FRAME_SIZE
	.align		4
.L_5:
        /*0024*/ 	.byte	0x04, 0x11
        /*0026*/ 	.short	(.L_7 - .L_6)
	.align		4
.L_6:
        /*0028*/ 	.word	index@(_Z20convolutionColumnGPUPdS_S_iii)
        /*002c*/ 	.word	0x00000000


	//----- nvinfo : EIATTR_MIN_STACK_SIZE
	.align		4
.L_7:
        /*0030*/ 	.byte	0x04, 0x12
        /*0032*/ 	.short	(.L_9 - .L_8)
	.align		4
.L_8:
        /*0034*/ 	.word	index@(_Z20convolutionColumnGPUPdS_S_iii)
        /*0038*/ 	.word	0x00000000


	//----- nvinfo : EIATTR_MIN_STACK_SIZE
	.align		4
.L_9:
        /*003c*/ 	.byte	0x04, 0x12
        /*003e*/ 	.short	(.L_11 - .L_10)
	.align		4
.L_10:
        /*0040*/ 	.word	index@(_Z17convolutionRowGPUPdS_S_iii)
        /*0044*/ 	.word	0x00000000
.L_11:


//--------------------- .nv.compat                --------------------------
	.section	.nv.compat,"",@"SHT_CUDA_COMPAT_INFO"
	.align	4
        /*0000*/ 	.byte	0x02, 0x09, 0x00, 0x00, 0x02, 0x02, 0x01, 0x00, 0x02, 0x05, 0x05, 0x00, 0x03, 0x07, 0x01, 0x01
        /*0010*/ 	.byte	0x02, 0x03, 0x00, 0x00, 0x02, 0x06, 0x01, 0x00, 0x04, 0x0b, 0x08, 0x00, 0x01, 0x00, 0x00, 0x00
        /*0020*/ 	.byte	0x00, 0x00, 0x00, 0x00


//--------------------- .nv.info._Z20convolutionColumnGPUPdS_S_iii --------------------------
	.section	.nv.info._Z20convolutionColumnGPUPdS_S_iii,"",@"SHT_CUDA_INFO"
	.sectionflags	@""
	.align	4


	//----- nvinfo : EIATTR_CUDA_API_VERSION
	.align		4
        /*0000*/ 	.byte	0x04, 0x37
        /*0002*/ 	.short	(.L_13 - .L_12)
.L_12:
        /*0004*/ 	.word	0x00000082


	//----- nvinfo : EIATTR_KPARAM_INFO
	.align		4
.L_13:
        /*0008*/ 	.byte	0x04, 0x17
        /*000a*/ 	.short	(.L_15 - .L_14)
.L_14:
        /*000c*/ 	.word	0x00000000
        /*0010*/ 	.short	0x0005
        /*0012*/ 	.short	0x0020
        /*0014*/ 	.byte	0x00, 0xf0, 0x11, 0x00


	//----- nvinfo : EIATTR_KPARAM_INFO
	.align		4
.L_15:
        /*0018*/ 	.byte	0x04, 0x17
        /*001a*/ 	.short	(.L_17 - .L_16)
.L_16:
        /*001c*/ 	.word	0x00000000
        /*0020*/ 	.short	0x0004
        /*0022*/ 	.short	0x001c
        /*0024*/ 	.byte	0x00, 0xf0, 0x11, 0x00


	//----- nvinfo : EIATTR_KPARAM_INFO
	.align		4
.L_17:
        /*0028*/ 	.byte	0x04, 0x17
        /*002a*/ 	.short	(.L_19 - .L_18)
.L_18:
        /*002c*/ 	.word	0x00000000
        /*0030*/ 	.short	0x0003
        /*0032*/ 	.short	0x0018
        /*0034*/ 	.byte	0x00, 0xf0, 0x11, 0x00


	//----- nvinfo : EIATTR_KPARAM_INFO
	.align		4
.L_19:
        /*0038*/ 	.byte	0x04, 0x17
        /*003a*/ 	.short	(.L_21 - .L_20)
.L_20:
        /*003c*/ 	.word	0x00000000
        /*0040*/ 	.short	0x0002
        /*0042*/ 	.short	0x0010
        /*0044*/ 	.byte	0x00, 0xf5, 0x21, 0x00


	//----- nvinfo : EIATTR_KPARAM_INFO
	.align		4
.L_21:
        /*0048*/ 	.byte	0x04, 0x17
        /*004a*/ 	.short	(.L_23 - .L_22)
.L_22:
        /*004c*/ 	.word	0x00000000
        /*0050*/ 	.short	0x0001
        /*0052*/ 	.short	0x0008
        /*0054*/ 	.byte	0x00, 0xf5, 0x21, 0x00


	//----- nvinfo : EIATTR_KPARAM_INFO
	.align		4
.L_23:
        /*0058*/ 	.byte	0x04, 0x17
        /*005a*/ 	.short	(.L_25 - .L_24)
.L_24:
        /*005c*/ 	.word	0x00000000
        /*0060*/ 	.short	0x0000
        /*0062*/ 	.short	0x0000
        /*0064*/ 	.byte	0x00, 0xf5, 0x21, 0x00


	//----- nvinfo : EIATTR_SPARSE_MMA_MASK
	.align		4
.L_25:
        /*0068*/ 	.byte	0x03, 0x50
        /*006a*/ 	.short	0x0000


	//----- nvinfo : EIATTR_MAXREG_COUNT
	.align		4
        /*006c*/ 	.byte	0x03, 0x1b
        /*006e*/ 	.short	0x00ff


	//----- nvinfo : EIATTR_MERCURY_ISA_VERSION
	.align		4
        /*0070*/ 	.byte	0x03, 0x5f
        /*0072*/ 	.short	0x0101


	//----- nvinfo : EIATTR_VRC_CTA_INIT_COUNT
	.align		4
        /*0074*/ 	.byte	0x02, 0x4a
	.zero		1
	.zero		1


	//----- nvinfo : EIATTR_EXIT_INSTR_OFFSETS
	.align		4
        /*0078*/ 	.byte	0x04, 0x1c
        /*007a*/ 	.short	(.L_27 - .L_26)


	//   ....[0]....
.L_26:
        /*007c*/ 	.word	0x00000080


	//   ....[1]....
        /*0080*/ 	.word	0x00000eb0


	//----- nvinfo : EIATTR_CRS_STACK_SIZE
	.align		4
.L_27:
        /*0084*/ 	.byte	0x04, 0x1e
        /*0086*/ 	.short	(.L_29 - .L_28)
.L_28:
        /*0088*/ 	.word	0x00000000


	//----- nvinfo : EIATTR_CBANK_PARAM_SIZE
	.align		4
.L_29:
        /*008c*/ 	.byte	0x03, 0x19
        /*008e*/ 	.short	0x0024


	//----- nvinfo : EIATTR_PARAM_CBANK
	.align		4
        /*0090*/ 	.byte	0x04, 0x0a
        /*0092*/ 	.short	(.L_31 - .L_30)
	.align		4
.L_30:
        /*0094*/ 	.word	index@(.nv.constant0._Z20convolutionColumnGPUPdS_S_iii)
        /*0098*/ 	.short	0x0380
        /*009a*/ 	.short	0x0024


	//----- nvinfo : EIATTR_SW_WAR
	.align		4
.L_31:
        /*009c*/ 	.byte	0x04, 0x36
        /*009e*/ 	.short	(.L_33 - .L_32)
.L_32:
        /*00a0*/ 	.word	0x00000008
.L_33:


//--------------------- .nv.info._Z17convolutionRowGPUPdS_S_iii --------------------------
	.section	.nv.info._Z17convolutionRowGPUPdS_S_iii,"",@"SHT_CUDA_INFO"
	.sectionflags	@""
	.align	4


	//----- nvinfo : EIATTR_CUDA_API_VERSION
	.align		4
        /*0000*/ 	.byte	0x04, 0x37
        /*0002*/ 	.short	(.L_35 - .L_34)
.L_34:
        /*0004*/ 	.word	0x00000082


	//----- nvinfo : EIATTR_KPARAM_INFO
	.align		4
.L_35:
        /*0008*/ 	.byte	0x04, 0x17
        /*000a*/ 	.short	(.L_37 - .L_36)
.L_36:
        /*000c*/ 	.word	0x00000000
        /*0010*/ 	.short	0x0005
        /*0012*/ 	.short	0x0020
        /*0014*/ 	.byte	0x00, 0xf0, 0x11, 0x00


	//----- nvinfo : EIATTR_KPARAM_INFO
	.align		4
.L_37:
        /*0018*/ 	.byte	0x04, 0x17
        /*001a*/ 	.short	(.L_39 - .L_38)
.L_38:
        /*001c*/ 	.word	0x00000000
        /*0020*/ 	.short	0x0004
        /*0022*/ 	.short	0x001c
        /*0024*/ 	.byte	0x00, 0xf0, 0x11, 0x00


	//----- nvinfo : EIATTR_KPARAM_INFO
	.align		4
.L_39:
        /*0028*/ 	.byte	0x04, 0x17
        /*002a*/ 	.short	(.L_41 - .L_40)
.L_40:
        /*002c*/ 	.word	0x00000000
        /*0030*/ 	.short	0x0003
        /*0032*/ 	.short	0x0018
        /*0034*/ 	.byte	0x00, 0xf0, 0x11, 0x00


	//----- nvinfo : EIATTR_KPARAM_INFO
	.align		4
.L_41:
        /*0038*/ 	.byte	0x04, 0x17
        /*003a*/ 	.short	(.L_43 - .L_42)
.L_42:
        /*003c*/ 	.word	0x00000000
        /*0040*/ 	.short	0x0002
        /*0042*/ 	.short	0x0010
        /*0044*/ 	.byte	0x00, 0xf5, 0x21, 0x00


	//----- nvinfo : EIATTR_KPARAM_INFO
	.align		4
.L_43:
        /*0048*/ 	.byte	0x04, 0x17
        /*004a*/ 	.short	(.L_45 - .L_44)
.L_44:
        /*004c*/ 	.word	0x00000000
        /*0050*/ 	.short	0x0001
        /*0052*/ 	.short	0x0008
        /*0054*/ 	.byte	0x00, 0xf5, 0x21, 0x00


	//----- nvinfo : EIATTR_KPARAM_INFO
	.align		4
.L_45:
        /*0058*/ 	.byte	0x04, 0x17
        /*005a*/ 	.short	(.L_47 - .L_46)
.L_46:
        /*005c*/ 	.word	0x00000000
        /*0060*/ 	.short	0x0000
        /*0062*/ 	.short	0x0000
        /*0064*/ 	.byte	0x00, 0xf5, 0x21, 0x00


	//----- nvinfo : EIATTR_SPARSE_MMA_MASK
	.align		4
.L_47:
        /*0068*/ 	.byte	0x03, 0x50
        /*006a*/ 	.short	0x0000


	//----- nvinfo : EIATTR_MAXREG_COUNT
	.align		4
        /*006c*/ 	.byte	0x03, 0x1b
        /*006e*/ 	.short	0x00ff


	//----- nvinfo : EIATTR_MERCURY_ISA_VERSION
	.align		4
        /*0070*/ 	.byte	0x03, 0x5f
        /*0072*/ 	.short	0x0101


	//----- nvinfo : EIATTR_VRC_CTA_INIT_COUNT
	.align		4
        /*0074*/ 	.byte	0x02, 0x4a
	.zero		1
	.zero		1


	//----- nvinfo : EIATTR_EXIT_INSTR_OFFSETS
	.align		4
        /*0078*/ 	.byte	0x04, 0x1c
        /*007a*/ 	.short	(.L_49 - .L_48)


	//   ....[0]....
.L_48:
        /*007c*/ 	.word	0x00000050


	//   ....[1]....
        /*0080*/ 	.word	0x00000bd0


	//----- nvinfo : EIATTR_CRS_STACK_SIZE
	.align		4
.L_49:
        /*0084*/ 	.byte	0x04, 0x1e
        /*0086*/ 	.short	(.L_51 - .L_50)
.L_50:
        /*0088*/ 	.word	0x00000000


	//----- nvinfo : EIATTR_CBANK_PARAM_SIZE
	.align		4
.L_51:
        /*008c*/ 	.byte	0x03, 0x19
        /*008e*/ 	.short	0x0024


	//----- nvinfo : EIATTR_PARAM_CBANK
	.align		4
        /*0090*/ 	.byte	0x04, 0x0a
        /*0092*/ 	.short	(.L_53 - .L_52)
	.align		4
.L_52:
        /*0094*/ 	.word	index@(.nv.constant0._Z17convolutionRowGPUPdS_S_iii)
        /*0098*/ 	.short	0x0380
        /*009a*/ 	.short	0x0024


	//----- nvinfo : EIATTR_SW_WAR
	.align		4
.L_53:
        /*009c*/ 	.byte	0x04, 0x36
        /*009e*/ 	.short	(.L_55 - .L_54)
.L_54:
        /*00a0*/ 	.word	0x00000008
.L_55:


//--------------------- .nv.callgraph             --------------------------
	.section	.nv.callgraph,"",@"SHT_CUDA_CALLGRAPH"
	.align	4
	.sectionentsize	8
	.align		4
        /*0000*/ 	.word	0x00000000
	.align		4
        /*0004*/ 	.word	0xffffffff
	.align		4
        /*0008*/ 	.word	0x00000000
	.align		4
        /*000c*/ 	.word	0xfffffffe
	.align		4
        /*0010*/ 	.word	0x00000000
	.align		4
        /*0014*/ 	.word	0xfffffffd
	.align		4
        /*0018*/ 	.word	0x00000000
	.align		4
        /*001c*/ 	.word	0xfffffffc


//--------------------- .text._Z20convolutionColumnGPUPdS_S_iii --------------------------
	.section	.text._Z20convolutionColumnGPUPdS_S_iii,"ax",@progbits
	.align	128
        .global         _Z20convolutionColumnGPUPdS_S_iii
        .type           _Z20convolutionColumnGPUPdS_S_iii,@function
        .size           _Z20convolutionColumnGPUPdS_S_iii,(.L_x_26 - _Z20convolutionColumnGPUPdS_S_iii)
        .other          _Z20convolutionColumnGPUPdS_S_iii,@"STO_CUDA_ENTRY STV_DEFAULT"
_Z20convolutionColumnGPUPdS_S_iii:
.text._Z20convolutionColumnGPUPdS_S_iii:
[----:B------:R-:W-:Y:S01]  /*0000*/  LDC R1, c[0x0][0x37c] ;  /* 0x0000df00ff017b82 */ /* 0x000fe20000000800 */
[----:B------:R-:W0:Y:S01]  /*0010*/  LDCU UR7, c[0x0][0x3a0] ;  /* 0x00007400ff0777ac */ /* 0x000e220008000800 */
[----:B------:R-:W1:Y:S01]  /*0020*/  S2R R0, SR_TID.X ;  /* 0x0000000000007919 */ /* 0x000e620000002100 */
[----:B------:R-:W2:Y:S01]  /*0030*/  LDCU UR4, c[0x0][0x360] ;  /* 0x00006c00ff0477ac */ /* 0x000ea20008000800 */
[----:B------:R-:W3:Y:S01]  /*0040*/  S2R R3, SR_CTAID.X ;  /* 0x0000000000037919 */ /* 0x000ee20000002500 */
[----:B------:R-:W4:Y:S01]  /*0050*/  S2R R2, SR_TID.Y ;  /* 0x0000000000027919 */ /* 0x000f220000002200 */
[----:B------:R-:W1:Y:S01]  /*0060*/  S2R R5, SR_CTAID.Y ;  /* 0x0000000000057919 */ /* 0x000e620000002600 */
[----:B0-----:R-:W-:-:S13]  /*0070*/  ISETP.LE.AND P0, PT, RZ, UR7, PT ;  /* 0x00000007ff007c0c */ /* 0x001fda000bf03270 */
[----:B--2---:R-:W-:Y:S05]  /*0080*/  @!P0 EXIT ;  /* 0x000000000000894d */ /* 0x004fea0003800000 */
[----:B------:R-:W0:Y:S01]  /*0090*/  LDCU UR6, c[0x0][0x398] ;  /* 0x00007300ff0677ac */ /* 0x000e220008000800 */
[----:B------:R-:W2:Y:S01]  /*00a0*/  LDC.64 R12, c[0x0][0x380] ;  /* 0x0000e000ff0c7b82 */ /* 0x000ea20000000a00 */
[----:B-1-3--:R-:W-:Y:S01]  /*00b0*/  IMAD R0, R3, UR4, R0 ;  /* 0x0000000403007c24 */ /* 0x00afe2000f8e0200 */
[----:B------:R-:W-:Y:S01]  /*00c0*/  CS2R R10, SRZ ;  /* 0x00000000000a7805 */ /* 0x000fe2000001ff00 */
[----:B------:R-:W4:Y:S01]  /*00d0*/  LDCU UR5, c[0x0][0x364] ;  /* 0x00006c80ff0577ac */ /* 0x000f220008000800 */
[----:B------:R-:W-:Y:S01]  /*00e0*/  UISETP.GE.U32.AND UP0, UPT, UR7, 0x4, UPT ;  /* 0x000000040700788c */ /* 0x000fe2000bf06070 */
[----:B------:R-:W1:Y:S01]  /*00f0*/  LDCU.64 UR8, c[0x0][0x358] ;  /* 0x00006b00ff0877ac */ /* 0x000e620008000a00 */
[----:B------:R-:W-:Y:S01]  /*0100*/  UIADD3 UR4, UPT, UPT, -UR7, URZ, URZ ;  /* 0x000000ff07047290 */ /* 0x000fe2000fffe1ff */
[----:B0-----:R-:W-:Y:S01]  /*0110*/  MOV R29, UR6 ;  /* 0x00000006001d7c02 */ /* 0x001fe20008000f00 */
[----:B----4-:R-:W-:-:S04]  /*0120*/  IMAD R3, R5, UR5, R2 ;  /* 0x0000000505037c24 */ /* 0x010fc8000f8e0202 */
[----:B------:R-:W-:-:S04]  /*0130*/  IMAD R5, R3, R29, R0 ;  /* 0x0000001d03057224 */ /* 0x000fc800078e0200 */
[----:B--2---:R-:W-:Y:S01]  /*0140*/  IMAD.WIDE R12, R5, 0x8, R12 ;  /* 0x00000008050c7825 */ /* 0x004fe200078e020c */
[----:B-1----:R-:W-:Y:S06]  /*0150*/  BRA.U !UP0, `(.L_x_0) ;  /* 0x0000000508c07547 */ /* 0x002fec000b800000 */
[----:B------:R-:W0:Y:S01]  /*0160*/  LDC.64 R8, c[0x0][0x390] ;  /* 0x0000e400ff087b82 */ /* 0x000e220000000a00 */
[----:B------:R-:W-:Y:S01]  /*0170*/  VIADD R25, R3, -UR7 ;  /* 0x8000000703197c36 */ /* 0x000fe20008000000 */
[----:B------:R-:W-:Y:S01]  /*0180*/  USHF.L.U32 UR6, UR7, 0x1, URZ ;  /* 0x0000000107067899 */ /* 0x000fe200080006ff */
[----:B------:R-:W-:Y:S01]  /*0190*/  CS2R R10, SRZ ;  /* 0x00000000000a7805 */ /* 0x000fe2000001ff00 */
[----:B------:R-:W-:Y:S01]  /*01a0*/  UIADD3 UR5, UPT, UPT, -UR7, 0x3, URZ ;  /* 0x0000000307057890 */ /* 0x000fe2000fffe1ff */
[CC--:B------:R-:W-:Y:S01]  /*01b0*/  IMAD R15, R25.reuse, R29.reuse, R29 ;  /* 0x0000001d190f7224 */ /* 0x0c0fe200078e021d */
[C---:B------:R-:W-:Y:S01]  /*01c0*/  IADD3 R22, PT, PT, R25.reuse, 0x2, RZ ;  /* 0x0000000219167810 */ /* 0x040fe20007ffe0ff */
[C---:B------:R-:W-:Y:S01]  /*01d0*/  VIADD R4, R25.reuse, 0x3 ;  /* 0x0000000319047836 */ /* 0x040fe20000000000 */
[C---:B------:R-:W-:Y:S01]  /*01e0*/  IADD3 R5, PT, PT, R25.reuse, 0x4, RZ ;  /* 0x0000000419057810 */ /* 0x040fe20007ffe0ff */
[C---:B------:R-:W-:Y:S01]  /*01f0*/  VIADD R6, R25.reuse, 0x5 ;  /* 0x0000000519067836 */ /* 0x040fe20000000000 */
[C---:B------:R-:W-:Y:S01]  /*0200*/  IADD3 R7, PT, PT, R25.reuse, 0x6, RZ ;  /* 0x0000000619077810 */ /* 0x040fe20007ffe0ff */
[----:B------:R-:W-:Y:S01]  /*0210*/  VIADD R23, R25, 0x7 ;  /* 0x0000000719177836 */ /* 0x000fe20000000000 */
[----:B------:R-:W-:Y:S01]  /*0220*/  ULOP3.LUT UR4, UR6, 0xfffffff8, URZ, 0xc0, !UPT ;  /* 0xfffffff806047892 */ /* 0x000fe2000f8ec0ff */
[-CC-:B------:R-:W-:Y:S01]  /*0230*/  IMAD R22, R22, R29.reuse, R0.reuse ;  /* 0x0000001d16167224 */ /* 0x180fe200078e0200 */
[----:B------:R-:W-:Y:S01]  /*0240*/  MOV R27, UR6 ;  /* 0x00000006001b7c02 */ /* 0x000fe20008000f00 */
[-CC-:B------:R-:W-:Y:S01]  /*0250*/  IMAD R4, R4, R29.reuse, R0.reuse ;  /* 0x0000001d04047224 */ /* 0x180fe200078e0200 */
[----:B------:R-:W1:Y:S01]  /*0260*/  LDCU UR7, c[0x0][0x39c] ;  /* 0x00007380ff0777ac */ /* 0x000e620008000800 */
[----:B------:R-:W-:-:S02]  /*0270*/  IMAD R5, R5, R29, R0 ;  /* 0x0000001d05057224 */ /* 0x000fc400078e0200 */
[-CC-:B------:R-:W-:Y:S01]  /*0280*/  IMAD R6, R6, R29.reuse, R0.reuse ;  /* 0x0000001d06067224 */ /* 0x180fe200078e0200 */
[----:B------:R-:W-:Y:S01]  /*0290*/  UIADD3 UR4, UPT, UPT, -UR4, URZ, URZ ;  /* 0x000000ff04047290 */ /* 0x000fe2000fffe1ff */
[-CC-:B------:R-:W-:Y:S02]  /*02a0*/  IMAD R7, R7, R29.reuse, R0.reuse ;  /* 0x0000001d07077224 */ /* 0x180fe400078e0200 */
[-CC-:B------:R-:W-:Y:S02]  /*02b0*/  IMAD R23, R23, R29.reuse, R0.reuse ;  /* 0x0000001d17177224 */ /* 0x180fe400078e0200 */
[----:B------:R-:W-:Y:S02]  /*02c0*/  IMAD R2, R25, R29, R0 ;  /* 0x0000001d19027224 */ /* 0x000fe400078e0200 */
[----:B------:R-:W-:-:S07]  /*02d0*/  IMAD.IADD R24, R0, 0x1, R15 ;  /* 0x0000000100187824 */ /* 0x000fce00078e020f */
.L_x_1:
[----:B-1----:R-:W-:Y:S01]  /*02e0*/  ISETP.GE.AND P1, PT, R25, UR7, PT ;  /* 0x0000000719007c0c */ /* 0x002fe2000bf26270 */
[----:B0-----:R-:W-:-:S03]  /*02f0*/  IMAD.WIDE R14, R27, 0x8, R8 ;  /* 0x000000081b0e7825 */ /* 0x001fc600078e0208 */
[----:B------:R-:W-:-:S13]  /*0300*/  ISETP.LT.OR P1, PT, R25, RZ, P1 ;  /* 0x000000ff1900720c */ /* 0x000fda0000f21670 */
[----:B------:R-:W0:Y:S01]  /*0310*/  @!P1 LDC.64 R28, c[0x0][0x388] ;  /* 0x0000e200ff1c9b82 */ /* 0x000e220000000a00 */
[----:B--2---:R-:W2:Y:S01]  /*0320*/  @!P1 LDG.E.64 R18, desc[UR8][R14.64] ;  /* 0x000000080e129981 */ /* 0x004ea2000c1e1b00 */
[----:B0-----:R-:W-:-:S05]  /*0330*/  @!P1 IMAD.WIDE R28, R2, 0x8, R28 ;  /* 0x00000008021c9825 */ /* 0x001fca00078e021c */
[----:B------:R-:W2:Y:S01]  /*0340*/  @!P1 LDG.E.64 R20, desc[UR8][R28.64] ;  /* 0x000000081c149981 */ /* 0x000ea2000c1e1b00 */
[----:B------:R-:W-:-:S04]  /*0350*/  IADD3 R16, PT, PT, R25, 0x1, RZ ;  /* 0x0000000119107810 */ /* 0x000fc80007ffe0ff */
[----:B------:R-:W-:-:S04]  /*0360*/  ISETP.GE.AND P0, PT, R16, UR7, PT ;  /* 0x0000000710007c0c */ /* 0x000fc8000bf06270 */
[----:B------:R-:W-:-:S13]  /*0370*/  ISETP.LT.OR P0, PT, R16, RZ, P0 ;  /* 0x000000ff1000720c */ /* 0x000fda0000701670 */
[----:B------:R-:W0:Y:S02]  /*0380*/  @!P0 LDC.64 R16, c[0x0][0x388] ;  /* 0x0000e200ff108b82 */ /* 0x000e240000000a00 */
[----:B0-----:R-:W-:Y:S01]  /*0390*/  @!P0 IMAD.WIDE R16, R24, 0x8, R16 ;  /* 0x0000000818108825 */ /* 0x001fe200078e0210 */
[----:B--2---:R-:W-:-:S07]  /*03a0*/  @!P1 DFMA R10, R20, R18, R10 ;  /* 0x00000012140a922b */ /* 0x004fce000000000a */
[----:B------:R0:W-:Y:S04]  /*03b0*/  STG.E.64 desc[UR8][R12.64], R10 ;  /* 0x0000000a0c007986 */ /* 0x0001e8000c101b08 */
[----:B------:R-:W0:Y:S04]  /*03c0*/  @!P0 LDG.E.64 R18, desc[UR8][R14.64+-0x8] ;  /* 0xfffff8080e128981 */ /* 0x000e28000c1e1b00 */
[----:B------:R1:W0:Y:S01]  /*03d0*/  @!P0 LDG.E.64 R20, desc[UR8][R16.64] ;  /* 0x0000000810148981 */ /* 0x000222000c1e1b00 */
[----:B------:R-:W-:-:S05]  /*03e0*/  VIADD R26, R25, 0x2 ;  /* 0x00000002191a7836 */ /* 0x000fca0000000000 */
[----:B------:R-:W-:-:S04]  /*03f0*/  ISETP.GE.AND P1, PT, R26, UR7, PT ;  /* 0x000000071a007c0c */ /* 0x000fc8000bf26270 */
[----:B------:R-:W-:-:S13]  /*0400*/  ISETP.LT.OR P1, PT, R26, RZ, P1 ;  /* 0x000000ff1a00720c */ /* 0x000fda0000f21670 */
[----:B-1----:R-:W1:Y:S02]  /*0410*/  @!P1 LDC.64 R16, c[0x0][0x388] ;  /* 0x0000e200ff109b82 */ /* 0x002e640000000a00 */
[----:B-1----:R-:W-:Y:S01]  /*0420*/  @!P1 IMAD.WIDE R28, R22, 0x8, R16 ;  /* 0x00000008161c9825 */ /* 0x002fe200078e0210 */
[----:B0-----:R-:W-:-:S07]  /*0430*/  @!P0 DFMA R10, R20, R18, R10 ;  /* 0x00000012140a822b */ /* 0x001fce000000000a */
[----:B------:R0:W-:Y:S04]  /*0440*/  STG.E.64 desc[UR8][R12.64], R10 ;  /* 0x0000000a0c007986 */ /* 0x0001e8000c101b08 */
[----:B------:R-:W0:Y:S04]  /*0450*/  @!P1 LDG.E.64 R18, desc[UR8][R14.64+-0x10] ;  /* 0xfffff0080e129981 */ /* 0x000e28000c1e1b00 */
[----:B------:R-:W0:Y:S01]  /*0460*/  @!P1 LDG.E.64 R20, desc[UR8][R28.64] ;  /* 0x000000081c149981 */ /* 0x000e22000c1e1b00 */
[----:B------:R-:W-:-:S04]  /*0470*/  IADD3 R26, PT, PT, R25, 0x3, RZ ;  /* 0x00000003191a7810 */ /* 0x000fc80007ffe0ff */
[----:B------:R-:W-:-:S04]  /*0480*/  ISETP.GE.AND P0, PT, R26, UR7, PT ;  /* 0x000000071a007c0c */ /* 0x000fc8000bf06270 */
[----:B------:R-:W-:-:S13]  /*0490*/  ISETP.LT.OR P0, PT, R26, RZ, P0 ;  /* 0x000000ff1a00720c */ /* 0x000fda0000701670 */
[----:B------:R-:W1:Y:S02]  /*04a0*/  @!P0 LDC.64 R16, c[0x0][0x388] ;  /* 0x0000e200ff108b82 */ /* 0x000e640000000a00 */
[----:B-1----:R-:W-:Y:S01]  /*04b0*/  @!P0 IMAD.WIDE R16, R4, 0x8, R16 ;  /* 0x0000000804108825 */ /* 0x002fe200078e0210 */
[----:B0-----:R-:W-:-:S07]  /*04c0*/  @!P1 DFMA R10, R20, R18, R10 ;  /* 0x00000012140a922b */ /* 0x001fce000000000a */
        /* <DEDUP_REMOVED lines=11> */
[----:B------:R1:W0:Y:S01]  /*0580*/  @!P1 LDG.E.64 R20, desc[UR8][R28.64] ;  /* 0x000000081c149981 */ /* 0x000222000c1e1b00 */
[----:B------:R-:W-:-:S04]  /*0590*/  IADD3 R26, PT, PT, R25, 0x5, RZ ;  /* 0x00000005191a7810 */ /* 0x000fc80007ffe0ff */
[----:B------:R-:W-:-:S04]  /*05a0*/  ISETP.GE.AND P0, PT, R26, UR7, PT ;  /* 0x000000071a007c0c */ /* 0x000fc8000bf06270 */
[----:B------:R-:W-:Y:S01]  /*05b0*/  ISETP.LT.OR P0, PT, R26, RZ, P0 ;  /* 0x000000ff1a00720c */ /* 0x000fe20000701670 */
[----:B-1----:R-:W1:-:S12]  /*05c0*/  LDC R29, c[0x0][0x398] ;  /* 0x0000e600ff1d7b82 */ /* 0x002e580000000800 */
[----:B------:R-:W2:Y:S01]  /*05d0*/  @!P0 LDC.64 R16, c[0x0][0x388] ;  /* 0x0000e200ff108b82 */ /* 0x000ea20000000a00 */
[----:B0-----:R-:W-:Y:S01]  /*05e0*/  @!P1 DFMA R10, R20, R18, R10 ;  /* 0x00000012140a922b */ /* 0x001fe2000000000a */
[----:B--2---:R-:W-:-:S06]  /*05f0*/  @!P0 IMAD.WIDE R20, R6, 0x8, R16 ;  /* 0x0000000806148825 */ /* 0x004fcc00078e0210 */
[----:B------:R0:W-:Y:S04]  /*0600*/  STG.E.64 desc[UR8][R12.64], R10 ;  /* 0x0000000a0c007986 */ /* 0x0001e8000c101b08 */
[----:B------:R-:W0:Y:S04]  /*0610*/  @!P0 LDG.E.64 R18, desc[UR8][R14.64+-0x28] ;  /* 0xffffd8080e128981 */ /* 0x000e28000c1e1b00 */
[----:B------:R-:W0:Y:S01]  /*0620*/  @!P0 LDG.E.64 R20, desc[UR8][R20.64] ;  /* 0x0000000814148981 */ /* 0x000e22000c1e1b00 */
[----:B------:R-:W-:-:S05]  /*0630*/  VIADD R16, R25, 0x6 ;  /* 0x0000000619107836 */ /* 0x000fca0000000000 */
[----:B------:R-:W-:-:S04]  /*0640*/  ISETP.GE.AND P1, PT, R16, UR7, PT ;  /* 0x0000000710007c0c */ /* 0x000fc8000bf26270 */
[----:B------:R-:W-:-:S13]  /*0650*/  ISETP.LT.OR P1, PT, R16, RZ, P1 ;  /* 0x000000ff1000720c */ /* 0x000fda0000f21670 */
[----:B------:R-:W2:Y:S01]  /*0660*/  @!P1 LDC.64 R16, c[0x0][0x388] ;  /* 0x0000e200ff109b82 */ /* 0x000ea20000000a00 */
[----:B------:R-:W-:Y:S01]  /*0670*/  IADD3 R26, PT, PT, R25, 0x7, RZ ;  /* 0x00000007191a7810 */ /* 0x000fe20007ffe0ff */
[----:B0-----:R-:W-:Y:S01]  /*0680*/  @!P0 DFMA R10, R20, R18, R10 ;  /* 0x00000012140a822b */ /* 0x001fe2000000000a */
[----:B--2---:R-:W-:-:S06]  /*0690*/  @!P1 IMAD.WIDE R18, R7, 0x8, R16 ;  /* 0x0000000807129825 */ /* 0x004fcc00078e0210 */
[----:B------:R0:W-:Y:S04]  /*06a0*/  STG.E.64 desc[UR8][R12.64], R10 ;  /* 0x0000000a0c007986 */ /* 0x0001e8000c101b08 */
[----:B------:R-:W0:Y:S04]  /*06b0*/  @!P1 LDG.E.64 R16, desc[UR8][R14.64+-0x30] ;  /* 0xffffd0080e109981 */ /* 0x000e28000c1e1b00 */
[----:B------:R-:W0:Y:S01]  /*06c0*/  @!P1 LDG.E.64 R18, desc[UR8][R18.64] ;  /* 0x0000000812129981 */ /* 0x000e22000c1e1b00 */
[----:B------:R-:W-:-:S04]  /*06d0*/  ISETP.GE.AND P0, PT, R26, UR7, PT ;  /* 0x000000071a007c0c */ /* 0x000fc8000bf06270 */
[----:B------:R-:W-:-:S13]  /*06e0*/  ISETP.LT.OR P0, PT, R26, RZ, P0 ;  /* 0x000000ff1a00720c */ /* 0x000fda0000701670 */
[----:B------:R-:W2:Y:S02]  /*06f0*/  @!P0 LDC.64 R20, c[0x0][0x388] ;  /* 0x0000e200ff148b82 */ /* 0x000ea40000000a00 */
[----:B--2---:R-:W-:Y:S01]  /*0700*/  @!P0 IMAD.WIDE R20, R23, 0x8, R20 ;  /* 0x0000000817148825 */ /* 0x004fe200078e0214 */
[----:B0-----:R-:W-:-:S07]  /*0710*/  @!P1 DFMA R10, R18, R16, R10 ;  /* 0x00000010120a922b */ /* 0x001fce000000000a */
[----:B------:R0:W-:Y:S04]  /*0720*/  STG.E.64 desc[UR8][R12.64], R10 ;  /* 0x0000000a0c007986 */ /* 0x0001e8000c101b08 */
[----:B------:R-:W0:Y:S04]  /*0730*/  @!P0 LDG.E.64 R16, desc[UR8][R14.64+-0x38] ;  /* 0xffffc8080e108981 */ /* 0x000e28000c1e1b00 */
[----:B------:R-:W0:Y:S01]  /*0740*/  @!P0 LDG.E.64 R20, desc[UR8][R20.64] ;  /* 0x0000000814148981 */ /* 0x000e22000c1e1b00 */
[----:B------:R-:W-:-:S04]  /*0750*/  UIADD3 UR4, UPT, UPT, UR4, 0x8, URZ ;  /* 0x0000000804047890 */ /* 0x000fc8000fffe0ff */
[----:B------:R-:W-:Y:S01]  /*0760*/  UISETP.NE.AND UP0, UPT, UR4, URZ, UPT ;  /* 0x000000ff0400728c */ /* 0x000fe2000bf05270 */
[----:B------:R-:W-:Y:S01]  /*0770*/  VIADD R27, R27, 0xfffffff8 ;  /* 0xfffffff81b1b7836 */ /* 0x000fe20000000000 */
[----:B------:R-:W-:Y:S01]  /*0780*/  IADD3 R25, PT, PT, R25, 0x8, RZ ;  /* 0x0000000819197810 */ /* 0x000fe20007ffe0ff */
[C---:B-1----:R-:W-:Y:S01]  /*0790*/  IMAD R2, R29.reuse, 0x8, R2 ;  /* 0x000000081d027824 */ /* 0x042fe200078e0202 */
[C---:B------:R-:W-:Y:S01]  /*07a0*/  LEA R24, R29.reuse, R24, 0x3 ;  /* 0x000000181d187211 */ /* 0x040fe200078e18ff */
[C---:B------:R-:W-:Y:S01]  /*07b0*/  IMAD R22, R29.reuse, 0x8, R22 ;  /* 0x000000081d167824 */ /* 0x040fe200078e0216 */
[C---:B------:R-:W-:Y:S01]  /*07c0*/  LEA R4, R29.reuse, R4, 0x3 ;  /* 0x000000041d047211 */ /* 0x040fe200078e18ff */
[C---:B------:R-:W-:Y:S01]  /*07d0*/  IMAD R5, R29.reuse, 0x8, R5 ;  /* 0x000000081d057824 */ /* 0x040fe200078e0205 */
[C---:B------:R-:W-:Y:S01]  /*07e0*/  LEA R6, R29.reuse, R6, 0x3 ;  /* 0x000000061d067211 */ /* 0x040fe200078e18ff */
[C---:B------:R-:W-:Y:S01]  /*07f0*/  IMAD R7, R29.reuse, 0x8, R7 ;  /* 0x000000081d077824 */ /* 0x040fe200078e0207 */
[----:B------:R-:W-:Y:S01]  /*0800*/  LEA R23, R29, R23, 0x3 ;  /* 0x000000171d177211 */ /* 0x000fe200078e18ff */
[----:B------:R-:W-:Y:S01]  /*0810*/  UIADD3 UR5, UPT, UPT, UR5, 0x8, URZ ;  /* 0x0000000805057890 */ /* 0x000fe2000fffe0ff */
[----:B0-----:R-:W-:-:S07]  /*0820*/  @!P0 DFMA R10, R20, R16, R10 ;  /* 0x00000010140a822b */ /* 0x001fce000000000a */
[----:B------:R2:W-:Y:S01]  /*0830*/  STG.E.64 desc[UR8][R12.64], R10 ;  /* 0x0000000a0c007986 */ /* 0x0005e2000c101b08 */
[----:B------:R-:W-:Y:S05]  /*0840*/  BRA.U UP0, `(.L_x_1) ;  /* 0xfffffff900a47547 */ /* 0x000fea000b83ffff */
[----:B------:R-:W-:-:S12]  /*0850*/  UIADD3 UR4, UPT, UPT, UR5, -0x3, URZ ;  /* 0xfffffffd05047890 */ /* 0x000fd8000fffe0ff */
.L_x_0:
[----:B------:R-:W0:Y:S02]  /*0860*/  LDC R2, c[0x0][0x3a0] ;  /* 0x0000e800ff027b82 */ /* 0x000e240000000800 */
[----:B0-----:R-:W-:-:S05]  /*0870*/  IMAD.SHL.U32 R4, R2, 0x2, RZ ;  /* 0x0000000202047824 */ /* 0x001fca00078e00ff */
[----:B------:R-:W-:-:S04]  /*0880*/  LOP3.LUT R4, R4, 0x6, RZ, 0xc0, !PT ;  /* 0x0000000604047812 */ /* 0x000fc800078ec0ff */
[----:B------:R-:W-:-:S13]  /*0890*/  ISETP.GE.U32.AND P0, PT, R4, 0x3, PT ;  /* 0x000000030400780c */ /* 0x000fda0003f06070 */
[----:B------:R-:W-:Y:S05]  /*08a0*/  @!P0 BRA `(.L_x_2) ;  /* 0x0000000000c08947 */ /* 0x000fea0003800000 */
[----:B------:R-:W0:Y:S01]  /*08b0*/  LDCU UR5, c[0x0][0x39c] ;  /* 0x00007380ff0577ac */ /* 0x000e220008000800 */
[----:B------:R-:W-:Y:S01]  /*08c0*/  IADD3 R6, PT, PT, R3, UR4, RZ ;  /* 0x0000000403067c10 */ /* 0x000fe2000fffe0ff */
[----:B------:R-:W1:Y:S01]  /*08d0*/  LDC.64 R4, c[0x0][0x390] ;  /* 0x0000e400ff047b82 */ /* 0x000e620000000a00 */
[----:B------:R-:W-:Y:S02]  /*08e0*/  VIADD R7, R2, -UR4 ;  /* 0x8000000402077c36 */ /* 0x000fe40008000000 */
[----:B0-----:R-:W-:-:S04]  /*08f0*/  ISETP.GE.AND P1, PT, R6, UR5, PT ;  /* 0x0000000506007c0c */ /* 0x001fc8000bf26270 */
[----:B------:R-:W-:Y:S01]  /*0900*/  ISETP.LT.OR P1, PT, R6, RZ, P1 ;  /* 0x000000ff0600720c */ /* 0x000fe20000f21670 */
[----:B-1----:R-:W-:-:S12]  /*0910*/  IMAD.WIDE R4, R7, 0x8, R4 ;  /* 0x0000000807047825 */ /* 0x002fd800078e0204 */
[----:B------:R-:W0:Y:S01]  /*0920*/  @!P1 LDC.64 R8, c[0x0][0x388] ;  /* 0x0000e200ff089b82 */ /* 0x000e220000000a00 */
[----:B------:R-:W-:-:S04]  /*0930*/  @!P1 IMAD R15, R6, R29, R0 ;  /* 0x0000001d060f9224 */ /* 0x000fc800078e0200 */
[----:B0-----:R-:W-:Y:S02]  /*0940*/  @!P1 IMAD.WIDE R8, R15, 0x8, R8 ;  /* 0x000000080f089825 */ /* 0x001fe400078e0208 */
[----:B------:R-:W2:Y:S04]  /*0950*/  @!P1 LDG.E.64 R14, desc[UR8][R4.64] ;  /* 0x00000008040e9981 */ /* 0x000ea8000c1e1b00 */
[----:B------:R-:W2:Y:S01]  /*0960*/  @!P1 LDG.E.64 R8, desc[UR8][R8.64] ;  /* 0x0000000808089981 */ /* 0x000ea2000c1e1b00 */
[----:B------:R-:W-:-:S04]  /*0970*/  IADD3 R7, PT, PT, R6, 0x1, RZ ;  /* 0x0000000106077810 */ /* 0x000fc80007ffe0ff */
[----:B------:R-:W-:-:S04]  /*0980*/  ISETP.GE.AND P0, PT, R7, UR5, PT ;  /* 0x0000000507007c0c */ /* 0x000fc8000bf06270 */
[----:B------:R-:W-:-:S13]  /*0990*/  ISETP.LT.OR P0, PT, R7, RZ, P0 ;  /* 0x000000ff0700720c */ /* 0x000fda0000701670 */
[----:B------:R-:W0:Y:S01]  /*09a0*/  @!P0 LDC.64 R16, c[0x0][0x388] ;  /* 0x0000e200ff108b82 */ /* 0x000e220000000a00 */
[----:B------:R-:W-:Y:S01]  /*09b0*/  @!P0 IMAD R7, R7, R29, R0 ;  /* 0x0000001d07078224 */ /* 0x000fe200078e0200 */
[----:B--2---:R-:W-:-:S03]  /*09c0*/  @!P1 DFMA R10, R8, R14, R10 ;  /* 0x0000000e080a922b */ /* 0x004fc6000000000a */
[----:B0-----:R-:W-:-:S04]  /*09d0*/  @!P0 IMAD.WIDE R14, R7, 0x8, R16 ;  /* 0x00000008070e8825 */ /* 0x001fc800078e0210 */
[----:B------:R0:W-:Y:S04]  /*09e0*/  STG.E.64 desc[UR8][R12.64], R10 ;  /* 0x0000000a0c007986 */ /* 0x0001e8000c101b08 */
[----:B------:R-:W0:Y:S04]  /*09f0*/  @!P0 LDG.E.64 R16, desc[UR8][R4.64+-0x8] ;  /* 0xfffff80804108981 */ /* 0x000e28000c1e1b00 */
[----:B------:R-:W0:Y:S01]  /*0a00*/  @!P0 LDG.E.64 R14, desc[UR8][R14.64] ;  /* 0x000000080e0e8981 */ /* 0x000e22000c1e1b00 */
[----:B------:R-:W-:-:S05]  /*0a10*/  VIADD R7, R6, 0x2 ;  /* 0x0000000206077836 */ /* 0x000fca0000000000 */
[----:B------:R-:W-:-:S04]  /*0a20*/  ISETP.GE.AND P1, PT, R7, UR5, PT ;  /* 0x0000000507007c0c */ /* 0x000fc8000bf26270 */
[----:B------:R-:W-:-:S13]  /*0a30*/  ISETP.LT.OR P1, PT, R7, RZ, P1 ;  /* 0x000000ff0700720c */ /* 0x000fda0000f21670 */
[----:B------:R-:W1:Y:S01]  /*0a40*/  @!P1 LDC.64 R8, c[0x0][0x388] ;  /* 0x0000e200ff089b82 */ /* 0x000e620000000a00 */
[----:B------:R-:W-:-:S04]  /*0a50*/  @!P1 IMAD R7, R7, R29, R0 ;  /* 0x0000001d07079224 */ /* 0x000fc800078e0200 */
[----:B-1----:R-:W-:Y:S01]  /*0a60*/  @!P1 IMAD.WIDE R8, R7, 0x8, R8 ;  /* 0x0000000807089825 */ /* 0x002fe200078e0208 */
[----:B0-----:R-:W-:-:S07]  /*0a70*/  @!P0 DFMA R10, R14, R16, R10 ;  /* 0x000000100e0a822b */ /* 0x001fce000000000a */
[----:B------:R0:W-:Y:S04]  /*0a80*/  STG.E.64 desc[UR8][R12.64], R10 ;  /* 0x0000000a0c007986 */ /* 0x0001e8000c101b08 */
[----:B------:R-:W0:Y:S04]  /*0a90*/  @!P1 LDG.E.64 R16, desc[UR8][R4.64+-0x10] ;  /* 0xfffff00804109981 */ /* 0x000e28000c1e1b00 */
[----:B------:R-:W0:Y:S01]  /*0aa0*/  @!P1 LDG.E.64 R8, desc[UR8][R8.64] ;  /* 0x0000000808089981 */ /* 0x000e22000c1e1b00 */
[----:B------:R-:W-:Y:S01]  /*0ab0*/  IADD3 R14, PT, PT, R6, 0x3, RZ ;  /* 0x00000003060e7810 */ /* 0x000fe20007ffe0ff */
[----:B------:R-:W-:Y:S03]  /*0ac0*/  BSSY.RECONVERGENT B0, `(.L_x_3) ;  /* 0x000000c000007945 */ /* 0x000fe60003800200 */
[----:B------:R-:W-:-:S04]  /*0ad0*/  ISETP.GE.AND P0, PT, R14, UR5, PT ;  /* 0x000000050e007c0c */ /* 0x000fc8000bf06270 */
[----:B------:R-:W-:Y:S01]  /*0ae0*/  ISETP.LT.OR P0, PT, R14, RZ, P0 ;  /* 0x000000ff0e00720c */ /* 0x000fe20000701670 */
[----:B0-----:R-:W-:-:S07]  /*0af0*/  @!P1 DFMA R10, R8, R16, R10 ;  /* 0x00000010080a922b */ /* 0x001fce000000000a */
[----:B------:R0:W-:Y:S05]  /*0b00*/  STG.E.64 desc[UR8][R12.64], R10 ;  /* 0x0000000a0c007986 */ /* 0x0001ea000c101b08 */
[----:B------:R-:W-:Y:S05]  /*0b10*/  @P0 BRA `(.L_x_4) ;  /* 0x0000000000180947 */ /* 0x000fea0003800000 */
[----:B------:R-:W1:Y:S01]  /*0b20*/  LDC.64 R6, c[0x0][0x388] ;  /* 0x0000e200ff067b82 */ /* 0x000e620000000a00 */
[----:B------:R-:W-:Y:S01]  /*0b30*/  IMAD R9, R14, R29, R0 ;  /* 0x0000001d0e097224 */ /* 0x000fe200078e0200 */
[----:B------:R-:W0:Y:S03]  /*0b40*/  LDG.E.64 R4, desc[UR8][R4.64+-0x18] ;  /* 0xffffe80804047981 */ /* 0x000e26000c1e1b00 */
[----:B-1----:R-:W-:-:S06]  /*0b50*/  IMAD.WIDE R6, R9, 0x8, R6 ;  /* 0x0000000809067825 */ /* 0x002fcc00078e0206 */
[----:B------:R-:W0:Y:S02]  /*0b60*/  LDG.E.64 R6, desc[UR8][R6.64] ;  /* 0x0000000806067981 */ /* 0x000e24000c1e1b00 */
[----:B0-----:R-:W-:-:S11]  /*0b70*/  DFMA R10, R6, R4, R10 ;  /* 0x00000004060a722b */ /* 0x001fd6000000000a */
.L_x_4:
[----:B------:R-:W-:Y:S05]  /*0b80*/  BSYNC.RECONVERGENT B0 ;  /* 0x0000000000007941 */ /* 0x000fea0003800200 */
.L_x_3:
[----:B------:R1:W-:Y:S01]  /*0b90*/  STG.E.64 desc[UR8][R12.64], R10 ;  /* 0x0000000a0c007986 */ /* 0x0003e2000c101b08 */
[----:B------:R-:W-:-:S12]  /*0ba0*/  UIADD3 UR4, UPT, UPT, UR4, 0x4, URZ ;  /* 0x0000000404047890 */ /* 0x000fd8000fffe0ff */
.L_x_2:
[----:B------:R-:W-:-:S04]  /*0bb0*/  LOP3.LUT R4, R2, 0x1, RZ, 0xc0, !PT ;  /* 0x0000000102047812 */ /* 0x000fc800078ec0ff */
[----:B------:R-:W-:-:S13]  /*0bc0*/  ISETP.NE.U32.AND P0, PT, R4, 0x1, PT ;  /* 0x000000010400780c */ /* 0x000fda0003f05070 */
[----:B------:R-:W-:Y:S05]  /*0bd0*/  @P0 BRA `(.L_x_5) ;  /* 0x0000000000700947 */ /* 0x000fea0003800000 */
[----:B------:R-:W3:Y:S01]  /*0be0*/  LDCU UR5, c[0x0][0x39c] ;  /* 0x00007380ff0577ac */ /* 0x000ee20008000800 */
[----:B------:R-:W-:Y:S01]  /*0bf0*/  VIADD R14, R3, UR4 ;  /* 0x00000004030e7c36 */ /* 0x000fe20008000000 */
[----:B------:R-:W4:Y:S01]  /*0c00*/  LDC.64 R4, c[0x0][0x390] ;  /* 0x0000e400ff047b82 */ /* 0x000f220000000a00 */
[----:B------:R-:W-:-:S03]  /*0c10*/  IADD3 R15, PT, PT, R2, -UR4, RZ ;  /* 0x80000004020f7c10 */ /* 0x000fc6000fffe0ff */
[----:B---3--:R-:W-:-:S04]  /*0c20*/  ISETP.GE.AND P0, PT, R14, UR5, PT ;  /* 0x000000050e007c0c */ /* 0x008fc8000bf06270 */
[----:B------:R-:W-:Y:S01]  /*0c30*/  ISETP.LT.OR P0, PT, R14, RZ, P0 ;  /* 0x000000ff0e00720c */ /* 0x000fe20000701670 */
[----:B----4-:R-:W-:-:S12]  /*0c40*/  IMAD.WIDE R4, R15, 0x8, R4 ;  /* 0x000000080f047825 */ /* 0x010fd800078e0204 */
[----:B------:R-:W3:Y:S01]  /*0c50*/  @!P0 LDC.64 R6, c[0x0][0x388] ;  /* 0x0000e200ff068b82 */ /* 0x000ee20000000a00 */
[----:B------:R-:W-:-:S04]  /*0c60*/  @!P0 IMAD R9, R14, R29, R0 ;  /* 0x0000001d0e098224 */ /* 0x000fc800078e0200 */
[----:B---3--:R-:W-:Y:S02]  /*0c70*/  @!P0 IMAD.WIDE R6, R9, 0x8, R6 ;  /* 0x0000000809068825 */ /* 0x008fe400078e0206 */
[----:B------:R-:W0:Y:S04]  /*0c80*/  @!P0 LDG.E.64 R8, desc[UR8][R4.64] ;  /* 0x0000000804088981 */ /* 0x000e28000c1e1b00 */
[----:B------:R-:W0:Y:S01]  /*0c90*/  @!P0 LDG.E.64 R6, desc[UR8][R6.64] ;  /* 0x0000000806068981 */ /* 0x000e22000c1e1b00 */
[----:B------:R-:W-:Y:S01]  /*0ca0*/  VIADD R14, R14, 0x1 ;  /* 0x000000010e0e7836 */ /* 0x000fe20000000000 */
[----:B------:R-:W-:Y:S04]  /*0cb0*/  BSSY.RECONVERGENT B0, `(.L_x_6) ;  /* 0x000000c000007945 */ /* 0x000fe80003800200 */
[----:B------:R-:W-:-:S04]  /*0cc0*/  ISETP.GE.AND P1, PT, R14, UR5, PT ;  /* 0x000000050e007c0c */ /* 0x000fc8000bf26270 */
[----:B------:R-:W-:Y:S01]  /*0cd0*/  ISETP.LT.OR P1, PT, R14, RZ, P1 ;  /* 0x000000ff0e00720c */ /* 0x000fe20000f21670 */
[----:B012---:R-:W-:-:S07]  /*0ce0*/  @!P0 DFMA R10, R6, R8, R10 ;  /* 0x00000008060a822b */ /* 0x007fce000000000a */
        /* <DEDUP_REMOVED lines=8> */
.L_x_7:
[----:B------:R-:W-:Y:S05]  /*0d70*/  BSYNC.RECONVERGENT B0 ;  /* 0x0000000000007941 */ /* 0x000fea0003800200 */
.L_x_6:
[----:B------:R3:W-:Y:S01]  /*0d80*/  STG.E.64 desc[UR8][R12.64], R10 ;  /* 0x0000000a0c007986 */ /* 0x0007e2000c101b08 */
[----:B------:R-:W-:-:S12]  /*0d90*/  UIADD3 UR4, UPT, UPT, UR4, 0x2, URZ ;  /* 0x0000000204047890 */ /* 0x000fd8000fffe0ff */
.L_x_5:
[----:B------:R-:W4:Y:S01]  /*0da0*/  LDCU UR5, c[0x0][0x39c] ;  /* 0x00007380ff0577ac */ /* 0x000f220008000800 */
[----:B------:R-:W-:Y:S01]  /*0db0*/  IADD3 R3, PT, PT, R3, UR4, RZ ;  /* 0x0000000403037c10 */ /* 0x000fe2000fffe0ff */
[----:B------:R-:W-:Y:S03]  /*0dc0*/  BSSY.RECONVERGENT B0, `(.L_x_8) ;  /* 0x000000d000007945 */ /* 0x000fe60003800200 */
[----:B----4-:R-:W-:-:S04]  /*0dd0*/  ISETP.GE.AND P0, PT, R3, UR5, PT ;  /* 0x0000000503007c0c */ /* 0x010fc8000bf06270 */
[----:B------:R-:W-:-:S13]  /*0de0*/  ISETP.LT.OR P0, PT, R3, RZ, P0 ;  /* 0x000000ff0300720c */ /* 0x000fda0000701670 */
[----:B------:R-:W-:Y:S05]  /*0df0*/  @P0 BRA `(.L_x_9) ;  /* 0x0000000000240947 */ /* 0x000fea0003800000 */
[----:B------:R-:W4:Y:S01]  /*0e00*/  LDC.64 R4, c[0x0][0x388] ;  /* 0x0000e200ff047b82 */ /* 0x000f220000000a00 */
[----:B------:R-:W-:Y:S01]  /*0e10*/  IMAD R3, R3, R29, R0 ;  /* 0x0000001d03037224 */ /* 0x000fe200078e0200 */
[----:B------:R-:W-:-:S06]  /*0e20*/  IADD3 R9, PT, PT, R2, -UR4, RZ ;  /* 0x8000000402097c10 */ /* 0x000fcc000fffe0ff */
[----:B------:R-:W5:Y:S01]  /*0e30*/  LDC.64 R6, c[0x0][0x390] ;  /* 0x0000e400ff067b82 */ /* 0x000f620000000a00 */
[----:B----4-:R-:W-:-:S06]  /*0e40*/  IMAD.WIDE R2, R3, 0x8, R4 ;  /* 0x0000000803027825 */ /* 0x010fcc00078e0204 */
[----:B------:R-:W0:Y:S01]  /*0e50*/  LDG.E.64 R2, desc[UR8][R2.64] ;  /* 0x0000000802027981 */ /* 0x000e22000c1e1b00 */
[----:B-----5:R-:W-:-:S06]  /*0e60*/  IMAD.WIDE R4, R9, 0x8, R6 ;  /* 0x0000000809047825 */ /* 0x020fcc00078e0206 */
[----:B------:R-:W0:Y:S02]  /*0e70*/  LDG.E.64 R4, desc[UR8][R4.64] ;  /* 0x0000000804047981 */ /* 0x000e24000c1e1b00 */
[----:B0123--:R-:W-:-:S11]  /*0e80*/  DFMA R10, R2, R4, R10 ;  /* 0x00000004020a722b */ /* 0x00ffd6000000000a */
.L_x_9:
[----:B------:R-:W-:Y:S05]  /*0e90*/  BSYNC.RECONVERGENT B0 ;  /* 0x0000000000007941 */ /* 0x000fea0003800200 */
.L_x_8:
[----:B------:R-:W-:Y:S01]  /*0ea0*/  STG.E.64 desc[UR8][R12.64], R10 ;  /* 0x0000000a0c007986 */ /* 0x000fe2000c101b08 */
[----:B------:R-:W-:Y:S05]  /*0eb0*/  EXIT ;  /* 0x000000000000794d */ /* 0x000fea0003800000 */
.L_x_10:
[----:B------:R-:W-:-:S00]  /*0ec0*/  BRA `(.L_x_10) ;  /* 0xfffffffc00fc7947 */ /* 0x000fc0000383ffff */
[----:B------:R-:W-:-:S00]  /*0ed0*/  NOP ;  /* 0x0000000000007918 */ /* 0x000fc00000000000 */
        /* <DEDUP_REMOVED lines=10> */
.L_x_26:


//--------------------- .text._Z17convolutionRowGPUPdS_S_iii --------------------------
	.section	.text._Z17convolutionRowGPUPdS_S_iii,"ax",@progbits
	.align	128
        .global         _Z17convolutionRowGPUPdS_S_iii
        .type           _Z17convolutionRowGPUPdS_S_iii,@function
        .size           _Z17convolutionRowGPUPdS_S_iii,(.L_x_27 - _Z17convolutionRowGPUPdS_S_iii)
        .other          _Z17convolutionRowGPUPdS_S_iii,@"STO_CUDA_ENTRY STV_DEFAULT"
_Z17convolutionRowGPUPdS_S_iii:
.text._Z17convolutionRowGPUPdS_S_iii:
[----:B------:R-:W-:Y:S01]  /*0000*/  LDC R1, c[0x0][0x37c] ;  /* 0x0000df00ff017b82 */ /* 0x000fe20000000800 */
[----:B------:R-:W0:Y:S01]  /*0010*/  LDCU UR10, c[0x0][0x3a0] ;  /* 0x00007400ff0a77ac */ /* 0x000e220008000800 */
[----:B------:R-:W1:Y:S01]  /*0020*/  S2R R0, SR_TID.X ;  /* 0x0000000000007919 */ /* 0x000e620000002100 */
[----:B------:R-:W2:Y:S01]  /*0030*/  S2R R3, SR_CTAID.X ;  /* 0x0000000000037919 */ /* 0x000ea20000002500 */
[----:B0-----:R-:W-:-:S13]  /*0040*/  ISETP.LE.AND P0, PT, RZ, UR10, PT ;  /* 0x0000000aff007c0c */ /* 0x001fda000bf03270 */
[----:B------:R-:W-:Y:S05]  /*0050*/  @!P0 EXIT ;  /* 0x000000000000894d */ /* 0x000fea0003800000 */
[----:B------:R-:W0:Y:S01]  /*0060*/  S2R R7, SR_TID.Y ;  /* 0x0000000000077919 */ /* 0x000e220000002200 */
[----:B------:R-:W1:Y:S01]  /*0070*/  LDCU UR4, c[0x0][0x360] ;  /* 0x00006c00ff0477ac */ /* 0x000e620008000800 */
[----:B------:R-:W0:Y:S01]  /*0080*/  S2UR UR5, SR_CTAID.Y ;  /* 0x00000000000579c3 */ /* 0x000e220000002600 */
[----:B------:R-:W3:Y:S01]  /*0090*/  LDCU UR6, c[0x0][0x398] ;  /* 0x00007300ff0677ac */ /* 0x000ee20008000800 */
[----:B------:R-:W-:-:S06]  /*00a0*/  UISETP.GE.U32.AND UP0, UPT, UR10, 0x4, UPT ;  /* 0x000000040a00788c */ /* 0x000fcc000bf06070 */
[----:B------:R-:W0:Y:S01]  /*00b0*/  LDC R2, c[0x0][0x364] ;  /* 0x0000d900ff027b82 */ /* 0x000e220000000800 */
[----:B------:R-:W4:Y:S07]  /*00c0*/  LDCU.64 UR8, c[0x0][0x358] ;  /* 0x00006b00ff0877ac */ /* 0x000f2e0008000a00 */
[----:B------:R-:W5:Y:S01]  /*00d0*/  LDC.64 R4, c[0x0][0x380] ;  /* 0x0000e000ff047b82 */ /* 0x000f620000000a00 */
[----:B-12---:R-:W-:Y:S01]  /*00e0*/  IMAD R0, R3, UR4, R0 ;  /* 0x0000000403007c24 */ /* 0x006fe2000f8e0200 */
[----:B------:R-:W-:Y:S01]  /*00f0*/  UIADD3 UR4, UPT, UPT, -UR10, URZ, URZ ;  /* 0x000000ff0a047290 */ /* 0x000fe2000fffe1ff */
[----:B0-----:R-:W-:-:S04]  /*0100*/  IMAD R3, R2, UR5, R7 ;  /* 0x0000000502037c24 */ /* 0x001fc8000f8e0207 */
[----:B---3--:R-:W-:Y:S01]  /*0110*/  IMAD R6, R3, UR6, R0 ;  /* 0x0000000603067c24 */ /* 0x008fe2000f8e0200 */
[----:B------:R-:W-:-:S03]  /*0120*/  CS2R R2, SRZ ;  /* 0x0000000000027805 */ /* 0x000fc6000001ff00 */
[----:B-----5:R-:W-:Y:S01]  /*0130*/  IMAD.WIDE R4, R6, 0x8, R4 ;  /* 0x0000000806047825 */ /* 0x020fe200078e0204 */
[----:B----4-:R-:W-:Y:S06]  /*0140*/  BRA.U !UP0, `(.L_x_11) ;  /* 0x0000000508307547 */ /* 0x010fec000b800000 */
[----:B------:R-:W0:Y:S01]  /*0150*/  LDC.64 R8, c[0x0][0x390] ;  /* 0x0000e400ff087b82 */ /* 0x000e220000000a00 */
[----:B------:R-:W-:Y:S02]  /*0160*/  USHF.L.U32 UR7, UR10, 0x1, URZ ;  /* 0x000000010a077899 */ /* 0x000fe400080006ff */
[----:B------:R-:W-:Y:S01]  /*0170*/  VIADD R17, R6, -UR10 ;  /* 0x8000000a06117c36 */ /* 0x000fe20008000000 */
[----:B------:R-:W-:Y:S01]  /*0180*/  CS2R R2, SRZ ;  /* 0x0000000000027805 */ /* 0x000fe2000001ff00 */
[----:B------:R-:W-:Y:S01]  /*0190*/  VIADD R16, R0, -UR10 ;  /* 0x8000000a00107c36 */ /* 0x000fe20008000000 */
[----:B------:R-:W-:Y:S02]  /*01a0*/  ULOP3.LUT UR4, UR7, 0xfffffff8, URZ, 0xc0, !UPT ;  /* 0xfffffff807047892 */ /* 0x000fe4000f8ec0ff */
[----:B------:R-:W-:Y:S01]  /*01b0*/  IMAD.U32 R7, RZ, RZ, UR7 ;  /* 0x00000007ff077e24 */ /* 0x000fe2000f8e00ff */
[----:B------:R-:W1:Y:S01]  /*01c0*/  LDC.64 R10, c[0x0][0x388] ;  /* 0x0000e200ff0a7b82 */ /* 0x000e620000000a00 */
[----:B------:R-:W2:Y:S01]  /*01d0*/  LDCU UR6, c[0x0][0x398] ;  /* 0x00007300ff0677ac */ /* 0x000ea20008000800 */
[----:B------:R-:W-:-:S02]  /*01e0*/  UIADD3 UR5, UPT, UPT, -UR10, 0x3, URZ ;  /* 0x000000030a057890 */ /* 0x000fc4000fffe1ff */
[----:B------:R-:W-:-:S12]  /*01f0*/  UIADD3 UR4, UPT, UPT, -UR4, URZ, URZ ;  /* 0x000000ff04047290 */ /* 0x000fd8000fffe1ff */
.L_x_12:
[----:B--2---:R-:W-:Y:S01]  /*0200*/  ISETP.GE.AND P0, PT, R16, UR6, PT ;  /* 0x0000000610007c0c */ /* 0x004fe2000bf06270 */
[----:B-1----:R-:W-:-:S03]  /*0210*/  IMAD.WIDE R14, R17, 0x8, R10 ;  /* 0x00000008110e7825 */ /* 0x002fc600078e020a */
[----:B------:R-:W-:Y:S01]  /*0220*/  ISETP.LT.OR P0, PT, R16, RZ, P0 ;  /* 0x000000ff1000720c */ /* 0x000fe20000701670 */
[----:B0-----:R-:W-:-:S12]  /*0230*/  IMAD.WIDE R12, R7, 0x8, R8 ;  /* 0x00000008070c7825 */ /* 0x001fd800078e0208 */
[----:B------:R-:W2:Y:S04]  /*0240*/  @!P0 LDG.E.64 R18, desc[UR8][R14.64] ;  /* 0x000000080e128981 */ /* 0x000ea8000c1e1b00 */
[----:B------:R-:W2:Y:S01]  /*0250*/  @!P0 LDG.E.64 R20, desc[UR8][R12.64] ;  /* 0x000000080c148981 */ /* 0x000ea2000c1e1b00 */
[----:B------:R-:W-:-:S05]  /*0260*/  VIADD R22, R16, 0x1 ;  /* 0x0000000110167836 */ /* 0x000fca0000000000 */
[----:B------:R-:W-:-:S04]  /*0270*/  ISETP.GE.AND P1, PT, R22, UR6, PT ;  /* 0x0000000616007c0c */ /* 0x000fc8000bf26270 */
[----:B------:R-:W-:Y:S01]  /*0280*/  ISETP.LT.OR P1, PT, R22, RZ, P1 ;  /* 0x000000ff1600720c */ /* 0x000fe20000f21670 */
[----:B--23--:R-:W-:-:S07]  /*0290*/  @!P0 DFMA R2, R18, R20, R2 ;  /* 0x000000141202822b */ /* 0x00cfce0000000002 */
[----:B------:R0:W-:Y:S05]  /*02a0*/  STG.E.64 desc[UR8][R4.64], R2 ;  /* 0x0000000204007986 */ /* 0x0001ea000c101b08 */
[----:B------:R-:W0:Y:S04]  /*02b0*/  @!P1 LDG.E.64 R18, desc[UR8][R14.64+0x8] ;  /* 0x000008080e129981 */ /* 0x000e28000c1e1b00 */
[----:B------:R-:W0:Y:S01]  /*02c0*/  @!P1 LDG.E.64 R20, desc[UR8][R12.64+-0x8] ;  /* 0xfffff8080c149981 */ /* 0x000e22000c1e1b00 */
[----:B------:R-:W-:-:S05]  /*02d0*/  VIADD R22, R16, 0x2 ;  /* 0x0000000210167836 */ /* 0x000fca0000000000 */
[----:B------:R-:W-:-:S04]  /*02e0*/  ISETP.GE.AND P0, PT, R22, UR6, PT ;  /* 0x0000000616007c0c */ /* 0x000fc8000bf06270 */
[----:B------:R-:W-:Y:S01]  /*02f0*/  ISETP.LT.OR P0, PT, R22, RZ, P0 ;  /* 0x000000ff1600720c */ /* 0x000fe20000701670 */
[----:B0-----:R-:W-:-:S07]  /*0300*/  @!P1 DFMA R2, R18, R20, R2 ;  /* 0x000000141202922b */ /* 0x001fce0000000002 */
        /* <DEDUP_REMOVED lines=38> */
[----:B------:R-:W-:Y:S01]  /*0570*/  UIADD3 UR4, UPT, UPT, UR4, 0x8, URZ ;  /* 0x0000000804047890 */ /* 0x000fe2000fffe0ff */
[----:B------:R-:W-:Y:S01]  /*0580*/  VIADD R17, R17, 0x8 ;  /* 0x0000000811117836 */ /* 0x000fe20000000000 */
[----:B------:R-:W-:Y:S01]  /*0590*/  UIADD3 UR5, UPT, UPT, UR5, 0x8, URZ ;  /* 0x0000000805057890 */ /* 0x000fe2000fffe0ff */
[----:B------:R-:W-:Y:S01]  /*05a0*/  VIADD R7, R7, 0xfffffff8 ;  /* 0xfffffff807077836 */ /* 0x000fe20000000000 */
[----:B------:R-:W-:Y:S01]  /*05b0*/  UISETP.NE.AND UP0, UPT, UR4, URZ, UPT ;  /* 0x000000ff0400728c */ /* 0x000fe2000bf05270 */
[----:B------:R-:W-:Y:S01]  /*05c0*/  VIADD R16, R16, 0x8 ;  /* 0x0000000810107836 */ /* 0x000fe20000000000 */
[----:B0-----:R-:W-:-:S07]  /*05d0*/  @!P1 DFMA R2, R18, R20, R2 ;  /* 0x000000141202922b */ /* 0x001fce0000000002 */
[----:B------:R3:W-:Y:S01]  /*05e0*/  STG.E.64 desc[UR8][R4.64], R2 ;  /* 0x0000000204007986 */ /* 0x0007e2000c101b08 */
[----:B------:R-:W-:Y:S05]  /*05f0*/  BRA.U UP0, `(.L_x_12) ;  /* 0xfffffffd00007547 */ /* 0x000fea000b83ffff */
[----:B------:R-:W-:-:S12]  /*0600*/  UIADD3 UR4, UPT, UPT, UR5, -0x3, URZ ;  /* 0xfffffffd05047890 */ /* 0x000fd8000fffe0ff */
.L_x_11:
[----:B------:R-:W0:Y:S02]  /*0610*/  LDC R7, c[0x0][0x3a0] ;  /* 0x0000e800ff077b82 */ /* 0x000e240000000800 */
[----:B0-----:R-:W-:-:S04]  /*0620*/  SHF.L.U32 R8, R7, 0x1, RZ ;  /* 0x0000000107087819 */ /* 0x001fc800000006ff */
[----:B------:R-:W-:-:S04]  /*0630*/  LOP3.LUT R8, R8, 0x6, RZ, 0xc0, !PT ;  /* 0x0000000608087812 */ /* 0x000fc800078ec0ff */
[----:B------:R-:W-:-:S13]  /*0640*/  ISETP.GE.U32.AND P0, PT, R8, 0x3, PT ;  /* 0x000000030800780c */ /* 0x000fda0003f06070 */
[----:B------:R-:W-:Y:S05]  /*0650*/  @!P0 BRA `(.L_x_13) ;  /* 0x0000000000b08947 */ /* 0x000fea0003800000 */
[----:B------:R-:W0:Y:S01]  /*0660*/  LDC.64 R8, c[0x0][0x390] ;  /* 0x0000e400ff087b82 */ /* 0x000e220000000a00 */
[----:B------:R-:W-:Y:S02]  /*0670*/  VIADD R18, R0, UR4 ;  /* 0x0000000400127c36 */ /* 0x000fe40008000000 */
[----:B------:R-:W-:Y:S02]  /*0680*/  VIADD R13, R7, -UR4 ;  /* 0x80000004070d7c36 */ /* 0x000fe40008000000 */
[----:B------:R-:W-:Y:S01]  /*0690*/  VIADD R15, R6, UR4 ;  /* 0x00000004060f7c36 */ /* 0x000fe20008000000 */
[C---:B------:R-:W-:Y:S02]  /*06a0*/  ISETP.GE.AND P0, PT, R18.reuse, UR6, PT ;  /* 0x0000000612007c0c */ /* 0x040fe4000bf06270 */
[----:B------:R-:W1:Y:S02]  /*06b0*/  LDC.64 R10, c[0x0][0x388] ;  /* 0x0000e200ff0a7b82 */ /* 0x000e640000000a00 */
[----:B------:R-:W-:Y:S01]  /*06c0*/  ISETP.LT.OR P0, PT, R18, RZ, P0 ;  /* 0x000000ff1200720c */ /* 0x000fe20000701670 */
[----:B0-----:R-:W-:-:S04]  /*06d0*/  IMAD.WIDE R8, R13, 0x8, R8 ;  /* 0x000000080d087825 */ /* 0x001fc800078e0208 */
[----:B-1----:R-:W-:-:S08]  /*06e0*/  IMAD.WIDE R10, R15, 0x8, R10 ;  /* 0x000000080f0a7825 */ /* 0x002fd000078e020a */
[----:B------:R-:W3:Y:S04]  /*06f0*/  @!P0 LDG.E.64 R14, desc[UR8][R8.64] ;  /* 0x00000008080e8981 */ /* 0x000ee8000c1e1b00 */
[----:B------:R-:W3:Y:S01]  /*0700*/  @!P0 LDG.E.64 R12, desc[UR8][R10.64] ;  /* 0x000000080a0c8981 */ /* 0x000ee2000c1e1b00 */
[C---:B------:R-:W-:Y:S01]  /*0710*/  VIADD R16, R18.reuse, 0x1 ;  /* 0x0000000112107836 */ /* 0x040fe20000000000 */
[----:B------:R-:W-:Y:S01]  /*0720*/  BSSY.RECONVERGENT B0, `(.L_x_14) ;  /* 0x000000f000007945 */ /* 0x000fe20003800200 */
[C---:B------:R-:W-:Y:S02]  /*0730*/  VIADD R17, R18.reuse, 0x2 ;  /* 0x0000000212117836 */ /* 0x040fe40000000000 */
[----:B------:R-:W-:Y:S01]  /*0740*/  VIADD R18, R18, 0x3 ;  /* 0x0000000312127836 */ /* 0x000fe20000000000 */
[----:B------:R-:W-:-:S02]  /*0750*/  ISETP.GE.AND P2, PT, R16, UR6, PT ;  /* 0x0000000610007c0c */ /* 0x000fc4000bf46270 */
[C---:B------:R-:W-:Y:S02]  /*0760*/  ISETP.GE.AND P3, PT, R17.reuse, UR6, PT ;  /* 0x0000000611007c0c */ /* 0x040fe4000bf66270 */
[----:B------:R-:W-:Y:S02]  /*0770*/  ISETP.LT.OR P2, PT, R16, RZ, P2 ;  /* 0x000000ff1000720c */ /* 0x000fe40001741670 */
[C---:B------:R-:W-:Y:S02]  /*0780*/  ISETP.GE.AND P1, PT, R18.reuse, UR6, PT ;  /* 0x0000000612007c0c */ /* 0x040fe4000bf26270 */
[----:B------:R-:W-:Y:S02]  /*0790*/  ISETP.LT.OR P3, PT, R17, RZ, P3 ;  /* 0x000000ff1100720c */ /* 0x000fe40001f61670 */
[----:B------:R-:W-:Y:S01]  /*07a0*/  ISETP.LT.OR P1, PT, R18, RZ, P1 ;  /* 0x000000ff1200720c */ /* 0x000fe20000f21670 */
[----:B---3--:R-:W-:-:S07]  /*07b0*/  @!P0 DFMA R2, R12, R14, R2 ;  /* 0x0000000e0c02822b */ /* 0x008fce0000000002 */
[----:B------:R0:W-:Y:S01]  /*07c0*/  STG.E.64 desc[UR8][R4.64], R2 ;  /* 0x0000000204007986 */ /* 0x0001e2000c101b08 */
[----:B------:R-:W-:Y:S05]  /*07d0*/  @P2 BRA `(.L_x_15) ;  /* 0x00000000000c2947 */ /* 0x000fea0003800000 */
[----:B------:R-:W0:Y:S04]  /*07e0*/  LDG.E.64 R12, desc[UR8][R10.64+0x8] ;  /* 0x000008080a0c7981 */ /* 0x000e28000c1e1b00 */
[----:B------:R-:W0:Y:S02]  /*07f0*/  LDG.E.64 R14, desc[UR8][R8.64+-0x8] ;  /* 0xfffff808080e7981 */ /* 0x000e24000c1e1b00 */
[----:B0-----:R-:W-:-:S11]  /*0800*/  DFMA R2, R12, R14, R2 ;  /* 0x0000000e0c02722b */ /* 0x001fd60000000002 */
.L_x_15:
[----:B------:R-:W-:Y:S05]  /*0810*/  BSYNC.RECONVERGENT B0 ;  /* 0x0000000000007941 */ /* 0x000fea0003800200 */
.L_x_14:
[----:B------:R1:W-:Y:S01]  /*0820*/  STG.E.64 desc[UR8][R4.64], R2 ;  /* 0x0000000204007986 */ /* 0x0003e2000c101b08 */
[----:B------:R-:W-:Y:S04]  /*0830*/  BSSY.RECONVERGENT B0, `(.L_x_16) ;  /* 0x0000005000007945 */ /* 0x000fe80003800200 */
[----:B------:R-:W-:Y:S05]  /*0840*/  @P3 BRA `(.L_x_17) ;  /* 0x00000000000c3947 */ /* 0x000fea0003800000 */
[----:B------:R-:W0:Y:S04]  /*0850*/  LDG.E.64 R12, desc[UR8][R10.64+0x10] ;  /* 0x000010080a0c7981 */ /* 0x000e28000c1e1b00 */
[----:B------:R-:W0:Y:S02]  /*0860*/  LDG.E.64 R14, desc[UR8][R8.64+-0x10] ;  /* 0xfffff008080e7981 */ /* 0x000e24000c1e1b00 */
[----:B01----:R-:W-:-:S11]  /*0870*/  DFMA R2, R12, R14, R2 ;  /* 0x0000000e0c02722b */ /* 0x003fd60000000002 */
.L_x_17:
[----:B------:R-:W-:Y:S05]  /*0880*/  BSYNC.RECONVERGENT B0 ;  /* 0x0000000000007941 */ /* 0x000fea0003800200 */
.L_x_16:
[----:B------:R2:W-:Y:S01]  /*0890*/  STG.E.64 desc[UR8][R4.64], R2 ;  /* 0x0000000204007986 */ /* 0x0005e2000c101b08 */
[----:B------:R-:W-:Y:S04]  /*08a0*/  BSSY.RECONVERGENT B0, `(.L_x_18) ;  /* 0x0000005000007945 */ /* 0x000fe80003800200 */
[----:B------:R-:W-:Y:S05]  /*08b0*/  @P1 BRA `(.L_x_19) ;  /* 0x00000000000c1947 */ /* 0x000fea0003800000 */
[----:B------:R-:W0:Y:S04]  /*08c0*/  LDG.E.64 R10, desc[UR8][R10.64+0x18] ;  /* 0x000018080a0a7981 */ /* 0x000e28000c1e1b00 */
[----:B------:R-:W0:Y:S02]  /*08d0*/  LDG.E.64 R8, desc[UR8][R8.64+-0x18] ;  /* 0xffffe80808087981 */ /* 0x000e24000c1e1b00 */
[----:B012---:R-:W-:-:S11]  /*08e0*/  DFMA R2, R10, R8, R2 ;  /* 0x000000080a02722b */ /* 0x007fd60000000002 */
.L_x_19:
[----:B------:R-:W-:Y:S05]  /*08f0*/  BSYNC.RECONVERGENT B0 ;  /* 0x0000000000007941 */ /* 0x000fea0003800200 */
.L_x_18:
[----:B------:R4:W-:Y:S01]  /*0900*/  STG.E.64 desc[UR8][R4.64], R2 ;  /* 0x0000000204007986 */ /* 0x0009e2000c101b08 */
[----:B------:R-:W-:-:S12]  /*0910*/  UIADD3 UR4, UPT, UPT, UR4, 0x4, URZ ;  /* 0x0000000404047890 */ /* 0x000fd8000fffe0ff */
.L_x_13:
[----:B------:R-:W-:-:S04]  /*0920*/  LOP3.LUT R8, R7, 0x1, RZ, 0xc0, !PT ;  /* 0x0000000107087812 */ /* 0x000fc800078ec0ff */
[----:B------:R-:W-:-:S13]  /*0930*/  ISETP.NE.U32.AND P0, PT, R8, 0x1, PT ;  /* 0x000000010800780c */ /* 0x000fda0003f05070 */
[----:B------:R-:W-:Y:S05]  /*0940*/  @P0 BRA `(.L_x_20) ;  /* 0x0000000000600947 */ /* 0x000fea0003800000 */
[----:B------:R-:W5:Y:S01]  /*0950*/  LDC.64 R8, c[0x0][0x390] ;  /* 0x0000e400ff087b82 */ /* 0x000f620000000a00 */
[----:B------:R-:W-:Y:S01]  /*0960*/  VIADD R16, R0, UR4 ;  /* 0x0000000400107c36 */ /* 0x000fe20008000000 */
[----:B------:R-:W-:Y:S01]  /*0970*/  IADD3 R13, PT, PT, R7, -UR4, RZ ;  /* 0x80000004070d7c10 */ /* 0x000fe2000fffe0ff */
[----:B------:R-:W-:-:S03]  /*0980*/  VIADD R15, R6, UR4 ;  /* 0x00000004060f7c36 */ /* 0x000fc60008000000 */
[C---:B------:R-:W-:Y:S02]  /*0990*/  ISETP.GE.AND P0, PT, R16.reuse, UR6, PT ;  /* 0x0000000610007c0c */ /* 0x040fe4000bf06270 */
[----:B------:R-:W0:Y:S02]  /*09a0*/  LDC.64 R10, c[0x0][0x388] ;  /* 0x0000e200ff0a7b82 */ /* 0x000e240000000a00 */
[----:B------:R-:W-:Y:S01]  /*09b0*/  ISETP.LT.OR P0, PT, R16, RZ, P0 ;  /* 0x000000ff1000720c */ /* 0x000fe20000701670 */
[----:B-----5:R-:W-:-:S04]  /*09c0*/  IMAD.WIDE R12, R13, 0x8, R8 ;  /* 0x000000080d0c7825 */ /* 0x020fc800078e0208 */
[----:B0-----:R-:W-:-:S08]  /*09d0*/  IMAD.WIDE R14, R15, 0x8, R10 ;  /* 0x000000080f0e7825 */ /* 0x001fd000078e020a */
[----:B------:R-:W1:Y:S04]  /*09e0*/  @!P0 LDG.E.64 R10, desc[UR8][R12.64] ;  /* 0x000000080c0a8981 */ /* 0x000e68000c1e1b00 */
[----:B------:R-:W1:Y:S01]  /*09f0*/  @!P0 LDG.E.64 R8, desc[UR8][R14.64] ;  /* 0x000000080e088981 */ /* 0x000e62000c1e1b00 */
[----:B------:R-:W-:Y:S01]  /*0a00*/  VIADD R16, R16, 0x1 ;  /* 0x0000000110107836 */ /* 0x000fe20000000000 */
[----:B------:R-:W-:Y:S04]  /*0a10*/  BSSY.RECONVERGENT B0, `(.L_x_21) ;  /* 0x0000009000007945 */ /* 0x000fe80003800200 */
[----:B------:R-:W-:-:S04]  /*0a20*/  ISETP.GE.AND P1, PT, R16, UR6, PT ;  /* 0x0000000610007c0c */ /* 0x000fc8000bf26270 */
[----:B------:R-:W-:Y:S01]  /*0a30*/  ISETP.LT.OR P1, PT, R16, RZ, P1 ;  /* 0x000000ff1000720c */ /* 0x000fe20000f21670 */
[----:B-1234-:R-:W-:-:S07]  /*0a40*/  @!P0 DFMA R2, R8, R10, R2 ;  /* 0x0000000a0802822b */ /* 0x01efce0000000002 */
[----:B------:R0:W-:Y:S05]  /*0a50*/  STG.E.64 desc[UR8][R4.64], R2 ;  /* 0x0000000204007986 */ /* 0x0001ea000c101b08 */
[----:B------:R-:W-:Y:S05]  /*0a60*/  @P1 BRA `(.L_x_22) ;  /* 0x00000000000c1947 */ /* 0x000fea0003800000 */
[----:B------:R-:W0:Y:S04]  /*0a70*/  LDG.E.64 R8, desc[UR8][R14.64+0x8] ;  /* 0x000008080e087981 */ /* 0x000e28000c1e1b00 */
[----:B------:R-:W0:Y:S02]  /*0a80*/  LDG.E.64 R10, desc[UR8][R12.64+-0x8] ;  /* 0xfffff8080c0a7981 */ /* 0x000e24000c1e1b00 */
[----:B0-----:R-:W-:-:S11]  /*0a90*/  DFMA R2, R8, R10, R2 ;  /* 0x0000000a0802722b */ /* 0x001fd60000000002 */
.L_x_22:
[----:B------:R-:W-:Y:S05]  /*0aa0*/  BSYNC.RECONVERGENT B0 ;  /* 0x0000000000007941 */ /* 0x000fea0003800200 */
.L_x_21:
[----:B------:R1:W-:Y:S01]  /*0ab0*/  STG.E.64 desc[UR8][R4.64], R2 ;  /* 0x0000000204007986 */ /* 0x0003e2000c101b08 */
[----:B------:R-:W-:-:S12]  /*0ac0*/  UIADD3 UR4, UPT, UPT, UR4, 0x2, URZ ;  /* 0x0000000204047890 */ /* 0x000fd8000fffe0ff */
.L_x_20:
[----:B------:R-:W-:Y:S01]  /*0ad0*/  VIADD R0, R0, UR4 ;  /* 0x0000000400007c36 */ /* 0x000fe20008000000 */
[----:B------:R-:W-:Y:S04]  /*0ae0*/  BSSY.RECONVERGENT B0, `(.L_x_23) ;  /* 0x000000d000007945 */ /* 0x000fe80003800200 */
[----:B------:R-:W-:-:S04]  /*0af0*/  ISETP.GE.AND P0, PT, R0, UR6, PT ;  /* 0x0000000600007c0c */ /* 0x000fc8000bf06270 */
[----:B------:R-:W-:-:S13]  /*0b00*/  ISETP.LT.OR P0, PT, R0, RZ, P0 ;  /* 0x000000ff0000720c */ /* 0x000fda0000701670 */
[----:B------:R-:W-:Y:S05]  /*0b10*/  @P0 BRA `(.L_x_24) ;  /* 0x0000000000240947 */ /* 0x000fea0003800000 */
[----:B------:R-:W5:Y:S01]  /*0b20*/  LDC.64 R8, c[0x0][0x388] ;  /* 0x0000e200ff087b82 */ /* 0x000f620000000a00 */
[----:B------:R-:W-:Y:S02]  /*0b30*/  VIADD R13, R6, UR4 ;  /* 0x00000004060d7c36 */ /* 0x000fe40008000000 */
[----:B------:R-:W-:-:S05]  /*0b40*/  VIADD R15, R7, -UR4 ;  /* 0x80000004070f7c36 */ /* 0x000fca0008000000 */
[----:B------:R-:W0:Y:S01]  /*0b50*/  LDC.64 R10, c[0x0][0x390] ;  /* 0x0000e400ff0a7b82 */ /* 0x000e220000000a00 */
[----:B-----5:R-:W-:-:S06]  /*0b60*/  IMAD.WIDE R6, R13, 0x8, R8 ;  /* 0x000000080d067825 */ /* 0x020fcc00078e0208 */
[----:B------:R-:W1:Y:S01]  /*0b70*/  LDG.E.64 R6, desc[UR8][R6.64] ;  /* 0x0000000806067981 */ /* 0x000e62000c1e1b00 */
[----:B0-----:R-:W-:-:S06]  /*0b80*/  IMAD.WIDE R8, R15, 0x8, R10 ;  /* 0x000000080f087825 */ /* 0x001fcc00078e020a */
[----:B------:R-:W1:Y:S02]  /*0b90*/  LDG.E.64 R8, desc[UR8][R8.64] ;  /* 0x0000000808087981 */ /* 0x000e64000c1e1b00 */
[----:B-1234-:R-:W-:-:S11]  /*0ba0*/  DFMA R2, R6, R8, R2 ;  /* 0x000000080602722b */ /* 0x01efd60000000002 */
.L_x_24:
[----:B------:R-:W-:Y:S05]  /*0bb0*/  BSYNC.RECONVERGENT B0 ;  /* 0x0000000000007941 */ /* 0x000fea0003800200 */
.L_x_23:
[----:B------:R-:W-:Y:S01]  /*0bc0*/  STG.E.64 desc[UR8][R4.64], R2 ;  /* 0x0000000204007986 */ /* 0x000fe2000c101b08 */
[----:B------:R-:W-:Y:S05]  /*0bd0*/  EXIT ;  /* 0x000000000000794d */ /* 0x000fea0003800000 */
.L_x_25:
        /* <DEDUP_REMOVED lines=10> */
.L_x_27:


//--------------------- .nv.shared.reserved.0     --------------------------
	.section	.nv.shared.reserved.0,"aw",@nobits
	.weak		__nv_reservedSMEM_offset_0_alias
	.size		__nv_reservedSMEM_offset_0_alias, 0, 64
	.other		__nv_reservedSMEM_offset_0_alias,@"STO_CUDA_RESERVED_SHARED STV_DEFAULT"
__nv_reservedSMEM_offset_0_alias:
	.zero		0
	.zero		64


//--------------------- .nv.constant0._Z20convolutionColumnGPUPdS_S_iii --------------------------
	.section	.nv.constant0._Z20convolutionColumnGPUPdS_S_iii,"a",@progbits
	.sectionflags	@""
	.align	4
.nv.constant0._Z20convolutionColumnGPUPdS_S_iii:
	.zero		932


//--------------------- .nv.constant0._Z17convolutionRowGPUPdS_S_iii --------------------------
	.section	.nv.constant0._Z17convolutionRowGPUPdS_S_iii,"a",@progbits
	.sectionflags	@""
	.align	4
.nv.constant0._Z17convolutionRowGPUPdS_S_iii:
	.zero		932


//--------------------- SYMBOLS --------------------------

	.type		.nv.reservedSmem.offset0,@object
	.size		.nv.reservedSmem.offset0,0x4
